// auto-generated by cutlass_sweep.gemm — config: {"arch": "sm_90", "cluster_m": 2, "cluster_n": 2, "dtype": "tf32", "dtype_b": "tf32", "layout": "nt", "stages": 0, "tile_k": 32, "tile_m": 256, "tile_n": 64}
#include "cutlass/cutlass.h"
#include "cutlass/gemm/collective/collective_builder.hpp"
#include "cutlass/gemm/device/gemm_universal_adapter.h"
#include "cutlass/gemm/kernel/gemm_universal.hpp"
#include "cutlass/epilogue/collective/collective_builder.hpp"

using ElemA = cutlass::tfloat32_t;
using ElemB = cutlass::tfloat32_t;
using ElemCD = cutlass::tfloat32_t;
using Acc  = float;
using TileShape    = cute::Shape<cute::_256, cute::_64, cute::_32>;
using ClusterShape = cute::Shape<cute::_2, cute::_2, cute::_1>;

using CollectiveEpilogue = typename cutlass::epilogue::collective::CollectiveBuilder<
    cutlass::arch::Sm90, cutlass::arch::OpClassTensorOp,
    TileShape, ClusterShape,
    cutlass::epilogue::collective::EpilogueTileAuto,
    Acc, Acc,
    ElemCD, cutlass::layout::RowMajor, 128 / cutlass::sizeof_bits<ElemCD>::value,
    ElemCD, cutlass::layout::RowMajor, 128 / cutlass::sizeof_bits<ElemCD>::value,
    cutlass::epilogue::collective::EpilogueScheduleAuto
  >::CollectiveOp;

using CollectiveMainloop = typename cutlass::gemm::collective::CollectiveBuilder<
    cutlass::arch::Sm90, cutlass::arch::OpClassTensorOp,
    ElemA, cutlass::layout::RowMajor, 128 / cutlass::sizeof_bits<ElemA>::value,
    ElemB, cutlass::layout::ColumnMajor, 128 / cutlass::sizeof_bits<ElemB>::value,
    Acc,
    TileShape, ClusterShape,
    cutlass::gemm::collective::StageCountAutoCarveout<static_cast<int>(sizeof(typename CollectiveEpilogue::SharedStorage))>,
    cutlass::gemm::collective::KernelScheduleAuto
  >::CollectiveOp;

using GemmKernel = cutlass::gemm::kernel::GemmUniversal<
    cute::Shape<int,int,int,int>,
    CollectiveMainloop,
    CollectiveEpilogue
>;
using Gemm = cutlass::gemm::device::GemmUniversalAdapter<GemmKernel>;

// Force the device kernel symbol into the cubin without needing a host main.
auto* _anchor = &cutlass::device_kernel<GemmKernel>;


// ===== COMPILED SASS (sm_90a) =====

	.target	sm_90a

	.elftype	@"ET_EXEC"


//--------------------- .note.nv.tkinfo           --------------------------
	.section	.note.nv.tkinfo,"",@"SHT_NOTE"
	.sectionflags	@"SHF_NOTE_NV_TKINFO"
	.tkinfo
        /*0018*/ 	.word	0x00000002
        /*0030*/ 	.string	""
        /*0030*/ 	.string	"ptxas"
        /*0030*/ 	.string	"Cuda compilation tools, release 13.0, V13.0.88"
        /*0030*/ 	.string	"Build cuda_13.0.r13.0/compiler.36424714_0"
        /*0030*/ 	.string	"-arch sm_90a -m 64 "



//--------------------- .note.nv.cuinfo           --------------------------
	.section	.note.nv.cuinfo,"",@"SHT_NOTE"
	.sectionflags	@"SHF_NOTE_NV_CUINFO"
        /*0018*/ 	.short	0x0002
        /*001a*/ 	.short	0x005a
        /*001c*/ 	.short	0x0082
	.zero		2


//--------------------- .nv.info                  --------------------------
	.section	.nv.info,"",@"SHT_CUDA_INFO"
	.align	4


	//----- nvinfo : EIATTR_REGCOUNT
	.align		4
        /*0000*/ 	.byte	0x04, 0x2f
        /*0002*/ 	.short	(.L_15 - .L_14)
	.align		4
.L_14:
        /*0004*/ 	.word	index@(_ZN7cutlass13device_kernelINS_4gemm6kernel13GemmUniversalIN4cute5tupleIJiiiiEEENS1_10collective13CollectiveMmaINS1_34MainloopSm90TmaGmmaWarpSpecializedILi5ENS5_IJNS4_1CILi2EEESB_NSA_ILi1EEEEEENS1_35KernelTmaWarpSpecializedCooperativeEEENS5_IJNSA_ILi256EEENSA_ILi64EEENSA_ILi32EEEEEENS_10tfloat32_tENS5_IJlSC_lEEESK_SL_NS4_8TiledMMAINS4_8MMA_AtomIJNS4_4SM904GMMA29MMA_64x64x8_F32TF32TF32_SS_TNILNSP_7ScaleInE1ELSR_1EEEEEENS4_6LayoutINS5_IJSB_SC_SC_EEENS5_IJSC_NSA_ILi0EEESW_EEEEENS5_IJNS4_10UnderscoreESZ_SZ_EEEEENS4_23SM90_TMA_LOAD_MULTICASTENS4_14ComposedLayoutINS4_7SwizzleILi3ELi4ELi3EEENS4_18smem_ptr_flag_bitsILi32EEENSU_INS5_IJNSA_ILi8EEESI_EEENS5_IJSI_SC_EEEEEEEvNS4_8identityES12_S1C_vS1D_EENS_8epilogue10collective6detail29Sm90TmaWarpSpecializedAdapterINS1G_15DefaultEpilogueISK_SL_SL_NS1F_6thread17LinearCombinationISK_Li1EffLNS1K_9ScaleType4KindE0ELNS_15FloatRoundStyleE2ESK_EENS1_15EpilogueDefaultEEEEEvvEEEEvNT_6ParamsE)
        /*0008*/ 	.word	0x000000a8


	//----- nvinfo : EIATTR_FRAME_SIZE
	.align		4
.L_15:
        /*000c*/ 	.byte	0x04, 0x11
        /*000e*/ 	.short	(.L_17 - .L_16)
	.align		4
.L_16:
        /*0010*/ 	.word	index@(_ZN7cutlass13device_kernelINS_4gemm6kernel13GemmUniversalIN4cute5tupleIJiiiiEEENS1_10collective13CollectiveMmaINS1_34MainloopSm90TmaGmmaWarpSpecializedILi5ENS5_IJNS4_1CILi2EEESB_NSA_ILi1EEEEEENS1_35KernelTmaWarpSpecializedCooperativeEEENS5_IJNSA_ILi256EEENSA_ILi64EEENSA_ILi32EEEEEENS_10tfloat32_tENS5_IJlSC_lEEESK_SL_NS4_8TiledMMAINS4_8MMA_AtomIJNS4_4SM904GMMA29MMA_64x64x8_F32TF32TF32_SS_TNILNSP_7ScaleInE1ELSR_1EEEEEENS4_6LayoutINS5_IJSB_SC_SC_EEENS5_IJSC_NSA_ILi0EEESW_EEEEENS5_IJNS4_10UnderscoreESZ_SZ_EEEEENS4_23SM90_TMA_LOAD_MULTICASTENS4_14ComposedLayoutINS4_7SwizzleILi3ELi4ELi3EEENS4_18smem_ptr_flag_bitsILi32EEENSU_INS5_IJNSA_ILi8EEESI_EEENS5_IJSI_SC_EEEEEEEvNS4_8identityES12_S1C_vS1D_EENS_8epilogue10collective6detail29Sm90TmaWarpSpecializedAdapterINS1G_15DefaultEpilogueISK_SL_SL_NS1F_6thread17LinearCombinationISK_Li1EffLNS1K_9ScaleType4KindE0ELNS_15FloatRoundStyleE2ESK_EENS1_15EpilogueDefaultEEEEEvvEEEEvNT_6ParamsE)
        /*0014*/ 	.word	0x00000000


	//----- nvinfo : EIATTR_MIN_STACK_SIZE
	.align		4
.L_17:
        /*0018*/ 	.byte	0x04, 0x12
        /*001a*/ 	.short	(.L_19 - .L_18)
	.align		4
.L_18:
        /*001c*/ 	.word	index@(_ZN7cutlass13device_kernelINS_4gemm6kernel13GemmUniversalIN4cute5tupleIJiiiiEEENS1_10collective13CollectiveMmaINS1_34MainloopSm90TmaGmmaWarpSpecializedILi5ENS5_IJNS4_1CILi2EEESB_NSA_ILi1EEEEEENS1_35KernelTmaWarpSpecializedCooperativeEEENS5_IJNSA_ILi256EEENSA_ILi64EEENSA_ILi32EEEEEENS_10tfloat32_tENS5_IJlSC_lEEESK_SL_NS4_8TiledMMAINS4_8MMA_AtomIJNS4_4SM904GMMA29MMA_64x64x8_F32TF32TF32_SS_TNILNSP_7ScaleInE1ELSR_1EEEEEENS4_6LayoutINS5_IJSB_SC_SC_EEENS5_IJSC_NSA_ILi0EEESW_EEEEENS5_IJNS4_10UnderscoreESZ_SZ_EEEEENS4_23SM90_TMA_LOAD_MULTICASTENS4_14ComposedLayoutINS4_7SwizzleILi3ELi4ELi3EEENS4_18smem_ptr_flag_bitsILi32EEENSU_INS5_IJNSA_ILi8EEESI_EEENS5_IJSI_SC_EEEEEEEvNS4_8identityES12_S1C_vS1D_EENS_8epilogue10collective6detail29Sm90TmaWarpSpecializedAdapterINS1G_15DefaultEpilogueISK_SL_SL_NS1F_6thread17LinearCombinationISK_Li1EffLNS1K_9ScaleType4KindE0ELNS_15FloatRoundStyleE2ESK_EENS1_15EpilogueDefaultEEEEEvvEEEEvNT_6ParamsE)
        /*0020*/ 	.word	0x00000000
.L_19:


//--------------------- .nv.compat                --------------------------
	.section	.nv.compat,"",@"SHT_CUDA_COMPAT_INFO"
	.align	4
        /*0000*/ 	.byte	0x02, 0x09, 0x01, 0x00, 0x02, 0x02, 0x04, 0x00, 0x02, 0x05, 0x05, 0x00, 0x03, 0x07, 0x01, 0x01
        /*0010*/ 	.byte	0x02, 0x03, 0x01, 0x00, 0x02, 0x06, 0x01, 0x00, 0x04, 0x0b, 0x08, 0x00, 0x00, 0x00, 0x00, 0x00
        /*0020*/ 	.byte	0x00, 0x00, 0x00, 0x00


//--------------------- .nv.info._ZN7cutlass13device_kernelINS_4gemm6kernel13GemmUniversalIN4cute5tupleIJiiiiEEENS1_10collective13CollectiveMmaINS1_34MainloopSm90TmaGmmaWarpSpecializedILi5ENS5_IJNS4_1CILi2EEESB_NSA_ILi1EEEEEENS1_35KernelTmaWarpSpecializedCooperativeEEENS5_IJNSA_ILi256EEENSA_ILi64EEENSA_ILi32EEEEEENS_10tfloat32_tENS5_IJlSC_lEEESK_SL_NS4_8TiledMMAINS4_8MMA_AtomIJNS4_4SM904GMMA29MMA_64x64x8_F32TF32TF32_SS_TNILNSP_7ScaleInE1ELSR_1EEEEEENS4_6LayoutINS5_IJSB_SC_SC_EEENS5_IJSC_NSA_ILi0EEESW_EEEEENS5_IJNS4_10UnderscoreESZ_SZ_EEEEENS4_23SM90_TMA_LOAD_MULTICASTENS4_14ComposedLayoutINS4_7SwizzleILi3ELi4ELi3EEENS4_18smem_ptr_flag_bitsILi32EEENSU_INS5_IJNSA_ILi8EEESI_EEENS5_IJSI_SC_EEEEEEEvNS4_8identityES12_S1C_vS1D_EENS_8epilogue10collective6detail29Sm90TmaWarpSpecializedAdapterINS1G_15DefaultEpilogueISK_SL_SL_NS1F_6thread17LinearCombinationISK_Li1EffLNS1K_9ScaleType4KindE0ELNS_15FloatRoundStyleE2ESK_EENS1_15EpilogueDefaultEEEEEvvEEEEvNT_6ParamsE --------------------------
	.section	.nv.info._ZN7cutlass13device_kernelINS_4gemm6kernel13GemmUniversalIN4cute5tupleIJiiiiEEENS1_10collective13CollectiveMmaINS1_34MainloopSm90TmaGmmaWarpSpecializedILi5ENS5_IJNS4_1CILi2EEESB_NSA_ILi1EEEEEENS1_35KernelTmaWarpSpecializedCooperativeEEENS5_IJNSA_ILi256EEENSA_ILi64EEENSA_ILi32EEEEEENS_10tfloat32_tENS5_IJlSC_lEEESK_SL_NS4_8TiledMMAINS4_8MMA_AtomIJNS4_4SM904GMMA29MMA_64x64x8_F32TF32TF32_SS_TNILNSP_7ScaleInE1ELSR_1EEEEEENS4_6LayoutINS5_IJSB_SC_SC_EEENS5_IJSC_NSA_ILi0EEESW_EEEEENS5_IJNS4_10UnderscoreESZ_SZ_EEEEENS4_23SM90_TMA_LOAD_MULTICASTENS4_14ComposedLayoutINS4_7SwizzleILi3ELi4ELi3EEENS4_18smem_ptr_flag_bitsILi32EEENSU_INS5_IJNSA_ILi8EEESI_EEENS5_IJSI_SC_EEEEEEEvNS4_8identityES12_S1C_vS1D_EENS_8epilogue10collective6detail29Sm90TmaWarpSpecializedAdapterINS1G_15DefaultEpilogueISK_SL_SL_NS1F_6thread17LinearCombinationISK_Li1EffLNS1K_9ScaleType4KindE0ELNS_15FloatRoundStyleE2ESK_EENS1_15EpilogueDefaultEEEEEvvEEEEvNT_6ParamsE,"",@"SHT_CUDA_INFO"
	.sectionflags	@""
	.align	4


	//----- nvinfo : EIATTR_CUDA_API_VERSION
	.align		4
        /*0000*/ 	.byte	0x04, 0x37
        /*0002*/ 	.short	(.L_21 - .L_20)
.L_20:
        /*0004*/ 	.word	0x00000082


	//----- nvinfo : EIATTR_KPARAM_INFO
	.align		4
.L_21:
        /*0008*/ 	.byte	0x04, 0x17
        /*000a*/ 	.short	(.L_23 - .L_22)
.L_22:
        /*000c*/ 	.word	0x00000000
        /*0010*/ 	.short	0x0000
        /*0012*/ 	.short	0x0070
        /*0014*/ 	.byte	0x00, 0xf0, 0x01, 0x10


	//----- nvinfo : EIATTR_SPARSE_MMA_MASK
	.align		4
.L_23:
        /*0018*/ 	.byte	0x03, 0x50
        /*001a*/ 	.short	0x0000


	//----- nvinfo : EIATTR_MAXREG_COUNT
	.align		4
        /*001c*/ 	.byte	0x03, 0x1b
        /*001e*/ 	.short	0x00a8


	//----- nvinfo : EIATTR_NUM_BARRIERS
	.align		4
        /*0020*/ 	.byte	0x02, 0x4c
        /*0022*/ 	.byte	0x01
	.zero		1


	//----- nvinfo : EIATTR_EXTERNS
	.align		4
        /*0024*/ 	.byte	0x04, 0x0f
        /*0026*/ 	.short	(.L_25 - .L_24)


	//   ....[0]....
	.align		4
.L_24:
        /*0028*/ 	.word	index@(__assertfail)


	//----- nvinfo : EIATTR_MERCURY_ISA_VERSION
	.align		4
.L_25:
        /*002c*/ 	.byte	0x03, 0x5f
        /*002e*/ 	.short	0x0101


	//----- nvinfo : EIATTR_INT_WARP_WIDE_INSTR_OFFSETS
	.align		4
        /*0030*/ 	.byte	0x04, 0x31
        /*0032*/ 	.short	(.L_27 - .L_26)


	//   ....[0]....
.L_26:
        /*0034*/ 	.word	0x000004a0


	//   ....[1]....
        /*0038*/ 	.word	0x000004d0


	//   ....[2]....
        /*003c*/ 	.word	0x00000690


	//----- nvinfo : EIATTR_COOP_GROUP_MASK_REGIDS
	.align		4
.L_27:
        /*0040*/ 	.byte	0x04, 0x29
        /*0042*/ 	.short	(.L_29 - .L_28)


	//   ....[0]....
.L_28:
        /*0044*/ 	.word	0xffffffff


	//   ....[1]....
        /*0048*/ 	.word	0xffffffff


	//   ....[2]....
        /*004c*/ 	.word	0xffffffff


	//   ....[3]....
        /*0050*/ 	.word	0xffffffff


	//   ....[4]....
        /*0054*/ 	.word	0xffffffff


	//   ....[5]....
        /*0058*/ 	.word	0xffffffff


	//----- nvinfo : EIATTR_COOP_GROUP_INSTR_OFFSETS
	.align		4
.L_29:
        /*005c*/ 	.byte	0x04, 0x28
        /*005e*/ 	.short	(.L_31 - .L_30)


	//   ....[0]....
.L_30:
        /*0060*/ 	.word	0x00000060


	//   ....[1]....
        /*0064*/ 	.word	0x00000070


	//   ....[2]....
        /*0068*/ 	.word	0x00000130


	//   ....[3]....
        /*006c*/ 	.word	0x000002f0


	//   ....[4]....
        /*0070*/ 	.word	0x00000810


	//   ....[5]....
        /*0074*/ 	.word	0x00001260


	//----- nvinfo : EIATTR_REG_RECONFIG
	.align		4
.L_31:
        /*0078*/ 	.byte	0x01, 0x54
	.zero		2


	//----- nvinfo : EIATTR_SYSCALL_OFFSETS
	.align		4
        /*007c*/ 	.byte	0x04, 0x46
        /*007e*/ 	.short	(.L_33 - .L_32)


	//   ....[0]....
.L_32:
        /*0080*/ 	.word	0x00001420


	//----- nvinfo : EIATTR_MBARRIER_INSTR_OFFSETS
	.align		4
.L_33:
        /*0084*/ 	.byte	0x04, 0x39
        /*0086*/ 	.short	(.L_35 - .L_34)


	//   ....[0]....
.L_34:
        /*0088*/ 	.word	0x00000230
        /*008c*/ 	.word	0x000000ff
        /*0090*/ 	.word	0x00000000
        /*0094*/ 	.short	0x0100
        /*0096*/ 	.byte	0x08
	.zero		1


	//   ....[1]....
        /*0098*/ 	.word	0x00000240
        /*009c*/ 	.word	0x000000ff
        /*00a0*/ 	.word	0x00000028
        /*00a4*/ 	.short	0x0100
        /*00a6*/ 	.byte	0x08
	.zero		1


	//   ....[2]....
        /*00a8*/ 	.word	0x00000250
        /*00ac*/ 	.word	0x000000ff
        /*00b0*/ 	.word	0x00000008
        /*00b4*/ 	.short	0x0100
        /*00b6*/ 	.byte	0x08
	.zero		1


	//   ....[3]....
        /*00b8*/ 	.word	0x00000260
        /*00bc*/ 	.word	0x000000ff
        /*00c0*/ 	.word	0x00000030
        /*00c4*/ 	.short	0x0100
        /*00c6*/ 	.byte	0x08
	.zero		1


	//   ....[4]....
        /*00c8*/ 	.word	0x00000270
        /*00cc*/ 	.word	0x000000ff
        /*00d0*/ 	.word	0x00000010
        /*00d4*/ 	.short	0x0100
        /*00d6*/ 	.byte	0x08
	.zero		1


	//   ....[5]....
        /*00d8*/ 	.word	0x00000280
        /*00dc*/ 	.word	0x000000ff
        /*00e0*/ 	.word	0x00000038
        /*00e4*/ 	.short	0x0100
        /*00e6*/ 	.byte	0x08
	.zero		1


	//   ....[6]....
        /*00e8*/ 	.word	0x00000290
        /*00ec*/ 	.word	0x000000ff
        /*00f0*/ 	.word	0x00000018
        /*00f4*/ 	.short	0x0100
        /*00f6*/ 	.byte	0x08
	.zero		1


	//   ....[7]....
        /*00f8*/ 	.word	0x000002a0
        /*00fc*/ 	.word	0x000000ff
        /*0100*/ 	.word	0x00000040
        /*0104*/ 	.short	0x0100
        /*0106*/ 	.byte	0x08
	.zero		1


	//   ....[8]....
        /*0108*/ 	.word	0x000002b0
        /*010c*/ 	.word	0x000000ff
        /*0110*/ 	.word	0x00000020
        /*0114*/ 	.short	0x0100
        /*0116*/ 	.byte	0x08
	.zero		1


	//   ....[9]....
        /*0118*/ 	.word	0x000002c0
        /*011c*/ 	.word	0x000000ff
        /*0120*/ 	.word	0x00000048
        /*0124*/ 	.short	0x0100
        /*0126*/ 	.byte	0x08
	.zero		1


	//   ....[10]....
        /*0128*/ 	.word	0x00000710
        /*012c*/ 	.word	0x000000ff
        /*0130*/ 	.word	0x00000060
        /*0134*/ 	.short	0x0100
        /*0136*/ 	.byte	0x06
	.zero		1


	//   ....[11]....
        /*0138*/ 	.word	0x000007a0
        /*013c*/ 	.word	0x000000ff
        /*0140*/ 	.word	0x00000068
        /*0144*/ 	.short	0x0100
        /*0146*/ 	.byte	0x06
	.zero		1


	//   ....[12]....
        /*0148*/ 	.word	0x000014e0
        /*014c*/ 	.word	0x00000003
        /*0150*/ 	.word	0x00000000
        /*0154*/ 	.short	0x010a
        /*0156*/ 	.byte	0x3f
	.zero		1


	//   ....[13]....
        /*0158*/ 	.word	0x00001520
        /*015c*/ 	.word	0x00000003
        /*0160*/ 	.word	0x00000000
        /*0164*/ 	.short	0x010a
        /*0166*/ 	.byte	0x3f
	.zero		1


	//   ....[14]....
        /*0168*/ 	.word	0x00001a70
        /*016c*/ 	.word	0x00000005
        /*0170*/ 	.word	0x00000000
        /*0174*/ 	.short	0x010a
        /*0176*/ 	.byte	0x3f
	.zero		1


	//   ....[15]....
        /*0178*/ 	.word	0x00001ab0
        /*017c*/ 	.word	0x00000005
        /*0180*/ 	.word	0x00000000
        /*0184*/ 	.short	0x010a
        /*0186*/ 	.byte	0x3f
	.zero		1


	//   ....[16]....
        /*0188*/ 	.word	0x00001e90
        /*018c*/ 	.word	0x00000005
        /*0190*/ 	.word	0x00000000
        /*0194*/ 	.short	0x0101
        /*0196*/ 	.byte	0x3f
	.zero		1


	//   ....[17]....
        /*0198*/ 	.word	0x000020b0
        /*019c*/ 	.word	0x00000003
        /*01a0*/ 	.word	0x00000000
        /*01a4*/ 	.short	0x0101
        /*01a6*/ 	.byte	0x3f
	.zero		1


	//   ....[18]....
        /*01a8*/ 	.word	0x00007ce0
        /*01ac*/ 	.word	0x0000000e
        /*01b0*/ 	.word	0x00000028
        /*01b4*/ 	.short	0x010a
        /*01b6*/ 	.byte	0x3f
	.zero		1


	//   ....[19]....
        /*01b8*/ 	.word	0x00008090
        /*01bc*/ 	.word	0x00000006
        /*01c0*/ 	.word	0x00000068
        /*01c4*/ 	.short	0x0101
        /*01c6*/ 	.byte	0x3f
	.zero		1


	//   ....[20]....
        /*01c8*/ 	.word	0x000087c0
        /*01cc*/ 	.word	0x00000007
        /*01d0*/ 	.word	0x00000000
        /*01d4*/ 	.short	0x010a
        /*01d6*/ 	.byte	0x3f
	.zero		1


	//   ....[21]....
        /*01d8*/ 	.word	0x00008840
        /*01dc*/ 	.word	0x00000009
        /*01e0*/ 	.word	0x00000000
        /*01e4*/ 	.short	0x010a
        /*01e6*/ 	.byte	0x3f
	.zero		1


	//   ....[22]....
        /*01e8*/ 	.word	0x000088d0
        /*01ec*/ 	.word	0x00000006
        /*01f0*/ 	.word	0x00000000
        /*01f4*/ 	.short	0x010a
        /*01f6*/ 	.byte	0x3f
	.zero		1


	//   ....[23]....
        /*01f8*/ 	.word	0x00008960
        /*01fc*/ 	.word	0x00000009
        /*0200*/ 	.word	0x00000000
        /*0204*/ 	.short	0x010a
        /*0206*/ 	.byte	0x3f
	.zero		1


	//   ....[24]....
        /*0208*/ 	.word	0x000089f0
        /*020c*/ 	.word	0x00000003
        /*0210*/ 	.word	0x00000000
        /*0214*/ 	.short	0x010a
        /*0216*/ 	.byte	0x3f
	.zero		1


	//   ....[25]....
        /*0218*/ 	.word	0x00008a50
        /*021c*/ 	.word	0x00000003
        /*0220*/ 	.word	0x00000000
        /*0224*/ 	.short	0x010a
        /*0226*/ 	.byte	0x3f
	.zero		1


	//   ....[26]....
        /*0228*/ 	.word	0x00008aa0
        /*022c*/ 	.word	0x00000005
        /*0230*/ 	.word	0x00000000
        /*0234*/ 	.short	0x010a
        /*0236*/ 	.byte	0x3f
	.zero		1


	//   ....[27]....
        /*0238*/ 	.word	0x00008b70
        /*023c*/ 	.word	0x0000000e
        /*0240*/ 	.word	0x00000028
        /*0244*/ 	.short	0x010a
        /*0246*/ 	.byte	0x3f
	.zero		1


	//   ....[28]....
        /*0248*/ 	.word	0x00008c40
        /*024c*/ 	.word	0x00000007
        /*0250*/ 	.word	0x00000000
        /*0254*/ 	.short	0x010a
        /*0256*/ 	.byte	0x3f
	.zero		1


	//   ....[29]....
        /*0258*/ 	.word	0x00008c90
        /*025c*/ 	.word	0x00000009
        /*0260*/ 	.word	0x00000000
        /*0264*/ 	.short	0x010a
        /*0266*/ 	.byte	0x3f
	.zero		1


	//   ....[30]....
        /*0268*/ 	.word	0x00008ce0
        /*026c*/ 	.word	0x00000006
        /*0270*/ 	.word	0x00000000
        /*0274*/ 	.short	0x010a
        /*0276*/ 	.byte	0x3f
	.zero		1


	//   ....[31]....
        /*0278*/ 	.word	0x00008d30
        /*027c*/ 	.word	0x00000009
        /*0280*/ 	.word	0x00000000
        /*0284*/ 	.short	0x010a
        /*0286*/ 	.byte	0x3f
	.zero		1


	//----- nvinfo : EIATTR_NUM_MBARRIERS
	.align		4
.L_35:
        /*0288*/ 	.byte	0x03, 0x38
        /*028a*/ 	.short	0x000c


	//----- nvinfo : EIATTR_EXIT_INSTR_OFFSETS
	.align		4
        /*028c*/ 	.byte	0x04, 0x1c
        /*028e*/ 	.short	(.L_37 - .L_36)


	//   ....[0]....
.L_36:
        /*0290*/ 	.word	0x00000980


	//   ....[1]....
        /*0294*/ 	.word	0x00001190


	//   ....[2]....
        /*0298*/ 	.word	0x00007320


	//   ....[3]....
        /*029c*/ 	.word	0x00007880


	//   ....[4]....
        /*02a0*/ 	.word	0x00008a40


	//----- nvinfo : EIATTR_MAX_THREADS
	.align		4
.L_37:
        /*02a4*/ 	.byte	0x04, 0x05
        /*02a6*/ 	.short	(.L_39 - .L_38)
.L_38:
        /*02a8*/ 	.word	0x00000180
        /*02ac*/ 	.word	0x00000001
        /*02b0*/ 	.word	0x00000001


	//----- nvinfo : EIATTR_CRS_STACK_SIZE
	.align		4
.L_39:
        /*02b4*/ 	.byte	0x04, 0x1e
        /*02b6*/ 	.short	(.L_41 - .L_40)
.L_40:
        /*02b8*/ 	.word	0x00000000


	//----- nvinfo : EIATTR_CBANK_PARAM_SIZE
	.align		4
.L_41:
        /*02bc*/ 	.byte	0x03, 0x19
        /*02be*/ 	.short	0x0470


	//----- nvinfo : EIATTR_PARAM_CBANK
	.align		4
        /*02c0*/ 	.byte	0x04, 0x0a
        /*02c2*/ 	.short	(.L_43 - .L_42)
	.align		4
.L_42:
        /*02c4*/ 	.word	index@(.nv.constant0._ZN7cutlass13device_kernelINS_4gemm6kernel13GemmUniversalIN4cute5tupleIJiiiiEEENS1_10collective13CollectiveMmaINS1_34MainloopSm90TmaGmmaWarpSpecializedILi5ENS5_IJNS4_1CILi2EEESB_NSA_ILi1EEEEEENS1_35KernelTmaWarpSpecializedCooperativeEEENS5_IJNSA_ILi256EEENSA_ILi64EEENSA_ILi32EEEEEENS_10tfloat32_tENS5_IJlSC_lEEESK_SL_NS4_8TiledMMAINS4_8MMA_AtomIJNS4_4SM904GMMA29MMA_64x64x8_F32TF32TF32_SS_TNILNSP_7ScaleInE1ELSR_1EEEEEENS4_6LayoutINS5_IJSB_SC_SC_EEENS5_IJSC_NSA_ILi0EEESW_EEEEENS5_IJNS4_10UnderscoreESZ_SZ_EEEEENS4_23SM90_TMA_LOAD_MULTICASTENS4_14ComposedLayoutINS4_7SwizzleILi3ELi4ELi3EEENS4_18smem_ptr_flag_bitsILi32EEENSU_INS5_IJNSA_ILi8EEESI_EEENS5_IJSI_SC_EEEEEEEvNS4_8identityES12_S1C_vS1D_EENS_8epilogue10collective6detail29Sm90TmaWarpSpecializedAdapterINS1G_15DefaultEpilogueISK_SL_SL_NS1F_6thread17LinearCombinationISK_Li1EffLNS1K_9ScaleType4KindE0ELNS_15FloatRoundStyleE2ESK_EENS1_15EpilogueDefaultEEEEEvvEEEEvNT_6ParamsE)
        /*02c8*/ 	.short	0x0210
        /*02ca*/ 	.short	0x0470


	//----- nvinfo : EIATTR_SW_WAR
	.align		4
.L_43:
        /*02cc*/ 	.byte	0x04, 0x36
        /*02ce*/ 	.short	(.L_45 - .L_44)
.L_44:
        /*02d0*/ 	.word	0x00000008
.L_45:


//--------------------- .nv.callgraph             --------------------------
	.section	.nv.callgraph,"",@"SHT_CUDA_CALLGRAPH"
	.align	4
	.sectionentsize	8
	.align		4
        /*0000*/ 	.word	0x00000000
	.align		4
        /*0004*/ 	.word	0xffffffff
	.align		4
        /*0008*/ 	.word	index@(_ZN7cutlass13device_kernelINS_4gemm6kernel13GemmUniversalIN4cute5tupleIJiiiiEEENS1_10collective13CollectiveMmaINS1_34MainloopSm90TmaGmmaWarpSpecializedILi5ENS5_IJNS4_1CILi2EEESB_NSA_ILi1EEEEEENS1_35KernelTmaWarpSpecializedCooperativeEEENS5_IJNSA_ILi256EEENSA_ILi64EEENSA_ILi32EEEEEENS_10tfloat32_tENS5_IJlSC_lEEESK_SL_NS4_8TiledMMAINS4_8MMA_AtomIJNS4_4SM904GMMA29MMA_64x64x8_F32TF32TF32_SS_TNILNSP_7ScaleInE1ELSR_1EEEEEENS4_6LayoutINS5_IJSB_SC_SC_EEENS5_IJSC_NSA_ILi0EEESW_EEEEENS5_IJNS4_10UnderscoreESZ_SZ_EEEEENS4_23SM90_TMA_LOAD_MULTICASTENS4_14ComposedLayoutINS4_7SwizzleILi3ELi4ELi3EEENS4_18smem_ptr_flag_bitsILi32EEENSU_INS5_IJNSA_ILi8EEESI_EEENS5_IJSI_SC_EEEEEEEvNS4_8identityES12_S1C_vS1D_EENS_8epilogue10collective6detail29Sm90TmaWarpSpecializedAdapterINS1G_15DefaultEpilogueISK_SL_SL_NS1F_6thread17LinearCombinationISK_Li1EffLNS1K_9ScaleType4KindE0ELNS_15FloatRoundStyleE2ESK_EENS1_15EpilogueDefaultEEEEEvvEEEEvNT_6ParamsE)
	.align		4
        /*000c*/ 	.word	index@(__assertfail)
	.align		4
        /*0010*/ 	.word	0x00000000
	.align		4
        /*0014*/ 	.word	0xfffffffe
	.align		4
        /*0018*/ 	.word	0x00000000
	.align		4
        /*001c*/ 	.word	0xfffffffd
	.align		4
        /*0020*/ 	.word	0x00000000
	.align		4
        /*0024*/ 	.word	0xfffffffc


//--------------------- .nv.constant4             --------------------------
	.section	.nv.constant4,"a",@progbits
	.align	8
	.align		8
.nv.constant4:
        /*0000*/ 	.dword	__assertfail
	.align		8
        /*0008*/ 	.dword	__unnamed_1
	.align		8
        /*0010*/ 	.dword	_ZN40_INTERNAL_59a40179_4_k_cu_3029246c_244134cuda3std3__45__cpo5beginE
	.align		8
        /*0018*/ 	.dword	_ZN40_INTERNAL_59a40179_4_k_cu_3029246c_244134cuda3std3__45__cpo3endE
	.align		8
        /*0020*/ 	.dword	_ZN40_INTERNAL_59a40179_4_k_cu_3029246c_244134cuda3std3__45__cpo6cbeginE
	.align		8
        /*0028*/ 	.dword	_ZN40_INTERNAL_59a40179_4_k_cu_3029246c_244134cuda3std3__45__cpo4cendE
	.align		8
        /*0030*/ 	.dword	_ZN40_INTERNAL_59a40179_4_k_cu_3029246c_244134cuda3std3__442_GLOBAL__N__59a40179_4_k_cu_3029246c_244136ignoreE
	.align		8
        /*0038*/ 	.dword	_ZN40_INTERNAL_59a40179_4_k_cu_3029246c_244134cuda3std3__419piecewise_constructE
	.align		8
        /*0040*/ 	.dword	_ZN40_INTERNAL_59a40179_4_k_cu_3029246c_244134cuda3std3__48in_placeE
	.align		8
        /*0048*/ 	.dword	_ZN40_INTERNAL_59a40179_4_k_cu_3029246c_244134cuda3std6ranges3__45__cpo4swapE
	.align		8
        /*0050*/ 	.dword	_ZN40_INTERNAL_59a40179_4_k_cu_3029246c_244134cuda3std6ranges3__45__cpo9iter_moveE
	.align		8
        /*0058*/ 	.dword	_ZN40_INTERNAL_59a40179_4_k_cu_3029246c_244134cute7productE
	.align		8
        /*0060*/ 	.dword	_ZN40_INTERNAL_59a40179_4_k_cu_3029246c_244134cute1_E
	.align		8
        /*0068*/ 	.dword	$str$22
	.align		8
        /*0070*/ 	.dword	$str$23


//--------------------- .text._ZN7cutlass13device_kernelINS_4gemm6kernel13GemmUniversalIN4cute5tupleIJiiiiEEENS1_10collective13CollectiveMmaINS1_34MainloopSm90TmaGmmaWarpSpecializedILi5ENS5_IJNS4_1CILi2EEESB_NSA_ILi1EEEEEENS1_35KernelTmaWarpSpecializedCooperativeEEENS5_IJNSA_ILi256EEENSA_ILi64EEENSA_ILi32EEEEEENS_10tfloat32_tENS5_IJlSC_lEEESK_SL_NS4_8TiledMMAINS4_8MMA_AtomIJNS4_4SM904GMMA29MMA_64x64x8_F32TF32TF32_SS_TNILNSP_7ScaleInE1ELSR_1EEEEEENS4_6LayoutINS5_IJSB_SC_SC_EEENS5_IJSC_NSA_ILi0EEESW_EEEEENS5_IJNS4_10UnderscoreESZ_SZ_EEEEENS4_23SM90_TMA_LOAD_MULTICASTENS4_14ComposedLayoutINS4_7SwizzleILi3ELi4ELi3EEENS4_18smem_ptr_flag_bitsILi32EEENSU_INS5_IJNSA_ILi8EEESI_EEENS5_IJSI_SC_EEEEEEEvNS4_8identityES12_S1C_vS1D_EENS_8epilogue10collective6detail29Sm90TmaWarpSpecializedAdapterINS1G_15DefaultEpilogueISK_SL_SL_NS1F_6thread17LinearCombinationISK_Li1EffLNS1K_9ScaleType4KindE0ELNS_15FloatRoundStyleE2ESK_EENS1_15EpilogueDefaultEEEEEvvEEEEvNT_6ParamsE --------------------------
	.section	.text._ZN7cutlass13device_kernelINS_4gemm6kernel13GemmUniversalIN4cute5tupleIJiiiiEEENS1_10collective13CollectiveMmaINS1_34MainloopSm90TmaGmmaWarpSpecializedILi5ENS5_IJNS4_1CILi2EEESB_NSA_ILi1EEEEEENS1_35KernelTmaWarpSpecializedCooperativeEEENS5_IJNSA_ILi256EEENSA_ILi64EEENSA_ILi32EEEEEENS_10tfloat32_tENS5_IJlSC_lEEESK_SL_NS4_8TiledMMAINS4_8MMA_AtomIJNS4_4SM904GMMA29MMA_64x64x8_F32TF32TF32_SS_TNILNSP_7ScaleInE1ELSR_1EEEEEENS4_6LayoutINS5_IJSB_SC_SC_EEENS5_IJSC_NSA_ILi0EEESW_EEEEENS5_IJNS4_10UnderscoreESZ_SZ_EEEEENS4_23SM90_TMA_LOAD_MULTICASTENS4_14ComposedLayoutINS4_7SwizzleILi3ELi4ELi3EEENS4_18smem_ptr_flag_bitsILi32EEENSU_INS5_IJNSA_ILi8EEESI_EEENS5_IJSI_SC_EEEEEEEvNS4_8identityES12_S1C_vS1D_EENS_8epilogue10collective6detail29Sm90TmaWarpSpecializedAdapterINS1G_15DefaultEpilogueISK_SL_SL_NS1F_6thread17LinearCombinationISK_Li1EffLNS1K_9ScaleType4KindE0ELNS_15FloatRoundStyleE2ESK_EENS1_15EpilogueDefaultEEEEEvvEEEEvNT_6ParamsE,"ax",@progbits
	.align	128
.text._ZN7cutlass13device_kernelINS_4gemm6kernel13GemmUniversalIN4cute5tupleIJiiiiEEENS1_10collective13CollectiveMmaINS1_34MainloopSm90TmaGmmaWarpSpecializedILi5ENS5_IJNS4_1CILi2EEESB_NSA_ILi1EEEEEENS1_35KernelTmaWarpSpecializedCooperativeEEENS5_IJNSA_ILi256EEENSA_ILi64EEENSA_ILi32EEEEEENS_10tfloat32_tENS5_IJlSC_lEEESK_SL_NS4_8TiledMMAINS4_8MMA_AtomIJNS4_4SM904GMMA29MMA_64x64x8_F32TF32TF32_SS_TNILNSP_7ScaleInE1ELSR_1EEEEEENS4_6LayoutINS5_IJSB_SC_SC_EEENS5_IJSC_NSA_ILi0EEESW_EEEEENS5_IJNS4_10UnderscoreESZ_SZ_EEEEENS4_23SM90_TMA_LOAD_MULTICASTENS4_14ComposedLayoutINS4_7SwizzleILi3ELi4ELi3EEENS4_18smem_ptr_flag_bitsILi32EEENSU_INS5_IJNSA_ILi8EEESI_EEENS5_IJSI_SC_EEEEEEEvNS4_8identityES12_S1C_vS1D_EENS_8epilogue10collective6detail29Sm90TmaWarpSpecializedAdapterINS1G_15DefaultEpilogueISK_SL_SL_NS1F_6thread17LinearCombinationISK_Li1EffLNS1K_9ScaleType4KindE0ELNS_15FloatRoundStyleE2ESK_EENS1_15EpilogueDefaultEEEEEvvEEEEvNT_6ParamsE:
        .type           _ZN7cutlass13device_kernelINS_4gemm6kernel13GemmUniversalIN4cute5tupleIJiiiiEEENS1_10collective13CollectiveMmaINS1_34MainloopSm90TmaGmmaWarpSpecializedILi5ENS5_IJNS4_1CILi2EEESB_NSA_ILi1EEEEEENS1_35KernelTmaWarpSpecializedCooperativeEEENS5_IJNSA_ILi256EEENSA_ILi64EEENSA_ILi32EEEEEENS_10tfloat32_tENS5_IJlSC_lEEESK_SL_NS4_8TiledMMAINS4_8MMA_AtomIJNS4_4SM904GMMA29MMA_64x64x8_F32TF32TF32_SS_TNILNSP_7ScaleInE1ELSR_1EEEEEENS4_6LayoutINS5_IJSB_SC_SC_EEENS5_IJSC_NSA_ILi0EEESW_EEEEENS5_IJNS4_10UnderscoreESZ_SZ_EEEEENS4_23SM90_TMA_LOAD_MULTICASTENS4_14ComposedLayoutINS4_7SwizzleILi3ELi4ELi3EEENS4_18smem_ptr_flag_bitsILi32EEENSU_INS5_IJNSA_ILi8EEESI_EEENS5_IJSI_SC_EEEEEEEvNS4_8identityES12_S1C_vS1D_EENS_8epilogue10collective6detail29Sm90TmaWarpSpecializedAdapterINS1G_15DefaultEpilogueISK_SL_SL_NS1F_6thread17LinearCombinationISK_Li1EffLNS1K_9ScaleType4KindE0ELNS_15FloatRoundStyleE2ESK_EENS1_15EpilogueDefaultEEEEEvvEEEEvNT_6ParamsE,@function
        .size           _ZN7cutlass13device_kernelINS_4gemm6kernel13GemmUniversalIN4cute5tupleIJiiiiEEENS1_10collective13CollectiveMmaINS1_34MainloopSm90TmaGmmaWarpSpecializedILi5ENS5_IJNS4_1CILi2EEESB_NSA_ILi1EEEEEENS1_35KernelTmaWarpSpecializedCooperativeEEENS5_IJNSA_ILi256EEENSA_ILi64EEENSA_ILi32EEEEEENS_10tfloat32_tENS5_IJlSC_lEEESK_SL_NS4_8TiledMMAINS4_8MMA_AtomIJNS4_4SM904GMMA29MMA_64x64x8_F32TF32TF32_SS_TNILNSP_7ScaleInE1ELSR_1EEEEEENS4_6LayoutINS5_IJSB_SC_SC_EEENS5_IJSC_NSA_ILi0EEESW_EEEEENS5_IJNS4_10UnderscoreESZ_SZ_EEEEENS4_23SM90_TMA_LOAD_MULTICASTENS4_14ComposedLayoutINS4_7SwizzleILi3ELi4ELi3EEENS4_18smem_ptr_flag_bitsILi32EEENSU_INS5_IJNSA_ILi8EEESI_EEENS5_IJSI_SC_EEEEEEEvNS4_8identityES12_S1C_vS1D_EENS_8epilogue10collective6detail29Sm90TmaWarpSpecializedAdapterINS1G_15DefaultEpilogueISK_SL_SL_NS1F_6thread17LinearCombinationISK_Li1EffLNS1K_9ScaleType4KindE0ELNS_15FloatRoundStyleE2ESK_EENS1_15EpilogueDefaultEEEEEvvEEEEvNT_6ParamsE,(.L_x_199 - _ZN7cutlass13device_kernelINS_4gemm6kernel13GemmUniversalIN4cute5tupleIJiiiiEEENS1_10collective13CollectiveMmaINS1_34MainloopSm90TmaGmmaWarpSpecializedILi5ENS5_IJNS4_1CILi2EEESB_NSA_ILi1EEEEEENS1_35KernelTmaWarpSpecializedCooperativeEEENS5_IJNSA_ILi256EEENSA_ILi64EEENSA_ILi32EEEEEENS_10tfloat32_tENS5_IJlSC_lEEESK_SL_NS4_8TiledMMAINS4_8MMA_AtomIJNS4_4SM904GMMA29MMA_64x64x8_F32TF32TF32_SS_TNILNSP_7ScaleInE1ELSR_1EEEEEENS4_6LayoutINS5_IJSB_SC_SC_EEENS5_IJSC_NSA_ILi0EEESW_EEEEENS5_IJNS4_10UnderscoreESZ_SZ_EEEEENS4_23SM90_TMA_LOAD_MULTICASTENS4_14ComposedLayoutINS4_7SwizzleILi3ELi4ELi3EEENS4_18smem_ptr_flag_bitsILi32EEENSU_INS5_IJNSA_ILi8EEESI_EEENS5_IJSI_SC_EEEEEEEvNS4_8identityES12_S1C_vS1D_EENS_8epilogue10collective6detail29Sm90TmaWarpSpecializedAdapterINS1G_15DefaultEpilogueISK_SL_SL_NS1F_6thread17LinearCombinationISK_Li1EffLNS1K_9ScaleType4KindE0ELNS_15FloatRoundStyleE2ESK_EENS1_15EpilogueDefaultEEEEEvvEEEEvNT_6ParamsE)
        .other          _ZN7cutlass13device_kernelINS_4gemm6kernel13GemmUniversalIN4cute5tupleIJiiiiEEENS1_10collective13CollectiveMmaINS1_34MainloopSm90TmaGmmaWarpSpecializedILi5ENS5_IJNS4_1CILi2EEESB_NSA_ILi1EEEEEENS1_35KernelTmaWarpSpecializedCooperativeEEENS5_IJNSA_ILi256EEENSA_ILi64EEENSA_ILi32EEEEEENS_10tfloat32_tENS5_IJlSC_lEEESK_SL_NS4_8TiledMMAINS4_8MMA_AtomIJNS4_4SM904GMMA29MMA_64x64x8_F32TF32TF32_SS_TNILNSP_7ScaleInE1ELSR_1EEEEEENS4_6LayoutINS5_IJSB_SC_SC_EEENS5_IJSC_NSA_ILi0EEESW_EEEEENS5_IJNS4_10UnderscoreESZ_SZ_EEEEENS4_23SM90_TMA_LOAD_MULTICASTENS4_14ComposedLayoutINS4_7SwizzleILi3ELi4ELi3EEENS4_18smem_ptr_flag_bitsILi32EEENSU_INS5_IJNSA_ILi8EEESI_EEENS5_IJSI_SC_EEEEEEEvNS4_8identityES12_S1C_vS1D_EENS_8epilogue10collective6detail29Sm90TmaWarpSpecializedAdapterINS1G_15DefaultEpilogueISK_SL_SL_NS1F_6thread17LinearCombinationISK_Li1EffLNS1K_9ScaleType4KindE0ELNS_15FloatRoundStyleE2ESK_EENS1_15EpilogueDefaultEEEEEvvEEEEvNT_6ParamsE,@"STO_CUDA_ENTRY STV_DEFAULT"
_ZN7cutlass13device_kernelINS_4gemm6kernel13GemmUniversalIN4cute5tupleIJiiiiEEENS1_10collective13CollectiveMmaINS1_34MainloopSm90TmaGmmaWarpSpecializedILi5ENS5_IJNS4_1CILi2EEESB_NSA_ILi1EEEEEENS1_35KernelTmaWarpSpecializedCooperativeEEENS5_IJNSA_ILi256EEENSA_ILi64EEENSA_ILi32EEEEEENS_10tfloat32_tENS5_IJlSC_lEEESK_SL_NS4_8TiledMMAINS4_8MMA_AtomIJNS4_4SM904GMMA29MMA_64x64x8_F32TF32TF32_SS_TNILNSP_7ScaleInE1ELSR_1EEEEEENS4_6LayoutINS5_IJSB_SC_SC_EEENS5_IJSC_NSA_ILi0EEESW_EEEEENS5_IJNS4_10UnderscoreESZ_SZ_EEEEENS4_23SM90_TMA_LOAD_MULTICASTENS4_14ComposedLayoutINS4_7SwizzleILi3ELi4ELi3EEENS4_18smem_ptr_flag_bitsILi32EEENSU_INS5_IJNSA_ILi8EEESI_EEENS5_IJSI_SC_EEEEEEEvNS4_8identityES12_S1C_vS1D_EENS_8epilogue10collective6detail29Sm90TmaWarpSpecializedAdapterINS1G_15DefaultEpilogueISK_SL_SL_NS1F_6thread17LinearCombinationISK_Li1EffLNS1K_9ScaleType4KindE0ELNS_15FloatRoundStyleE2ESK_EENS1_15EpilogueDefaultEEEEEvvEEEEvNT_6ParamsE:
[----:B------:R-:W0:Y:S01]  /*0000*/  LDC R1, c[0x0][0x28] ;  /* 0x00000a00ff017b82 */ /* 0x000e220000000800 */
[----:B------:R-:W1:Y:S01]  /*0010*/  S2R R18, SR_TID.X ;  /* 0x0000000000127919 */ /* 0x000e620000002100 */
[----:B------:R-:W-:Y:S01]  /*0020*/  ELECT P0, URZ, PT ;  /* 0x00000000003f782f */ /* 0x000fe20003800000 */
[----:B------:R-:W-:Y:S01]  /*0030*/  BSSY B0, `(.L_x_0) ;  /* 0x000000f000007945 */ /* 0x000fe20003800000 */
[--C-:B-1----:R-:W-:Y:S02]  /*0040*/  SHF.R.U32.HI R0, RZ, 0x5, R18.reuse ;  /* 0x00000005ff007819 */ /* 0x102fe40000011612 */
[----:B------:R-:W-:-:S03]  /*0050*/  SHF.R.U32.HI R3, RZ, 0x7, R18 ;  /* 0x00000007ff037819 */ /* 0x000fc60000011612 */
[----:B------:R-:W1:Y:S04]  /*0060*/  SHFL.IDX PT, R2, R0, RZ, 0x1f ;  /* 0x00001fff00027589 */ /* 0x000e6800000e0000 */
[----:B------:R2:W3:Y:S01]  /*0070*/  SHFL.IDX PT, R5, R3, RZ, 0x1f ;  /* 0x00001fff03057589 */ /* 0x0004e200000e0000 */
[----:B-1----:R-:W-:-:S13]  /*0080*/  ISETP.NE.OR P0, PT, R2, RZ, !P0 ;  /* 0x000000ff0200720c */ /* 0x002fda0004705670 */
[----:B0-23--:R-:W-:Y:S05]  /*0090*/  @P0 BRA `(.L_x_1) ;  /* 0x0000000000200947 */ /* 0x00dfea0003800000 */
[----:B------:R-:W-:Y:S02]  /*00a0*/  ULDC.64 UR4, c[0x0][0x198] ;  /* 0x0000660000047ab9 */ /* 0x000fe40000000a00 */
[----:B------:R-:W-:Y:S02]  /*00b0*/  UIADD3 UR6, UP0, UR4, 0xf0, URZ ;  /* 0x000000f004067890 */ /* 0x000fe4000ff1e03f */
[----:B------:R-:W-:Y:S02]  /*00c0*/  UIADD3 UR4, UP1, UR4, 0x1f0, URZ ;  /* 0x000001f004047890 */ /* 0x000fe4000ff3e03f */
[----:B------:R-:W-:Y:S02]  /*00d0*/  UIADD3.X UR7, URZ, UR5, URZ, UP0, !UPT ;  /* 0x000000053f077290 */ /* 0x000fe400087fe43f */
[----:B------:R-:W-:-:S07]  /*00e0*/  UIADD3.X UR5, URZ, UR5, URZ, UP1, !UPT ;  /* 0x000000053f057290 */ /* 0x000fce0008ffe43f */
[----:B------:R0:W-:Y:S02]  /*00f0*/  UTMACCTL.PF [UR6] ;  /* 0x00000000060079b9 */ /* 0x0001e40008040000 */
[----:B------:R0:W-:Y:S02]  /*0100*/  UTMACCTL.PF [UR4] ;  /* 0x00000000040079b9 */ /* 0x0001e40008040000 */
[----:B0-----:R-:W-:Y:S01]  /*0110*/  NOP ;  /* 0x0000000000007918 */ /* 0x001fe20000000000 */
.L_x_1:
[----:B------:R-:W-:Y:S05]  /*0120*/  BSYNC B0 ;  /* 0x0000000000007941 */ /* 0x000fea0003800000 */
.L_x_0:
[----:B------:R-:W0:Y:S02]  /*0130*/  SHFL.IDX PT, R3, R0, RZ, 0x1f ;  /* 0x00001fff00037589 */ /* 0x000e2400000e0000 */
[----:B0-----:R-:W-:-:S13]  /*0140*/  ISETP.NE.AND P0, PT, R3, RZ, PT ;  /* 0x000000ff0300720c */ /* 0x001fda0003f05270 */
[----:B------:R-:W-:Y:S05]  /*0150*/  @P0 BRA `(.L_x_2) ;  /* 0x0000000000600947 */ /* 0x000fea0003800000 */
[----:B------:R-:W0:Y:S01]  /*0160*/  S2UR UR8, SR_CgaCtaId ;  /* 0x00000000000879c3 */ /* 0x000e220000008800 */
[----:B------:R-:W-:Y:S01]  /*0170*/  UMOV UR4, 0x400 ;  /* 0x0000040000047882 */ /* 0x000fe20000000000 */
[----:B------:R-:W-:Y:S01]  /*0180*/  UMOV UR5, 0x1 ;  /* 0x0000000100057882 */ /* 0x000fe20000000000 */
[----:B------:R-:W-:Y:S01]  /*0190*/  UMOV UR6, 0x6 ;  /* 0x0000000600067882 */ /* 0x000fe20000000000 */
[----:B------:R-:W-:Y:S01]  /*01a0*/  ELECT P0, URZ, PT ;  /* 0x00000000003f782f */ /* 0x000fe20003800000 */
[----:B------:R-:W-:-:S04]  /*01b0*/  UIADD3 UR6, -UR6, 0x100000, URZ ;  /* 0x0010000006067890 */ /* 0x000fc8000fffe13f */
[----:B------:R-:W-:Y:S02]  /*01c0*/  USHF.L.U32 UR7, UR6, 0xb, URZ ;  /* 0x0000000b06077899 */ /* 0x000fe4000800063f */
[----:B------:R-:W-:Y:S02]  /*01d0*/  USHF.L.U32 UR6, UR6, 0x1, URZ ;  /* 0x0000000106067899 */ /* 0x000fe4000800063f */
[----:B0-----:R-:W-:Y:S02]  /*01e0*/  ULEA UR8, UR8, UR4, 0x18 ;  /* 0x0000000408087291 */ /* 0x001fe4000f8ec03f */
[----:B------:R-:W-:-:S04]  /*01f0*/  UIADD3 UR4, -UR5, 0x100000, URZ ;  /* 0x0010000005047890 */ /* 0x000fc8000fffe13f */
[----:B------:R-:W-:Y:S02]  /*0200*/  USHF.L.U32 UR5, UR4, 0xb, URZ ;  /* 0x0000000b04057899 */ /* 0x000fe4000800063f */
[----:B------:R-:W-:Y:S01]  /*0210*/  USHF.L.U32 UR4, UR4, 0x1, URZ ;  /* 0x0000000104047899 */ /* 0x000fe2000800063f */
[----:B------:R-:W0:Y:S11]  /*0220*/  FENCE.VIEW.ASYNC.S ;  /* 0x00000000000073c6 */ /* 0x000e360000000000 */
[----:B0-----:R0:W1:Y:S01]  /*0230*/  SYNCS.EXCH.64 URZ, [UR8], UR4 ;  /* 0x00000004083f75b2 */ /* 0x0010620008000100 */
[----:B------:R0:W2:Y:S01]  /*0240*/  SYNCS.EXCH.64 URZ, [UR8+0x28], UR6 ;  /* 0x00002806083f75b2 */ /* 0x0000a20008000100 */
[----:B------:R0:W3:Y:S01]  /*0250*/  SYNCS.EXCH.64 URZ, [UR8+0x8], UR4 ;  /* 0x00000804083f75b2 */ /* 0x0000e20008000100 */
[----:B------:R0:W4:Y:S01]  /*0260*/  SYNCS.EXCH.64 URZ, [UR8+0x30], UR6 ;  /* 0x00003006083f75b2 */ /* 0x0001220008000100 */
[----:B------:R0:W0:Y:S01]  /*0270*/  SYNCS.EXCH.64 URZ, [UR8+0x10], UR4 ;  /* 0x00001004083f75b2 */ /* 0x0000220008000100 */
[----:B------:R0:W0:Y:S01]  /*0280*/  SYNCS.EXCH.64 URZ, [UR8+0x38], UR6 ;  /* 0x00003806083f75b2 */ /* 0x0000220008000100 */
[----:B------:R0:W0:Y:S01]  /*0290*/  SYNCS.EXCH.64 URZ, [UR8+0x18], UR4 ;  /* 0x00001804083f75b2 */ /* 0x0000220008000100 */
[----:B------:R0:W0:Y:S01]  /*02a0*/  SYNCS.EXCH.64 URZ, [UR8+0x40], UR6 ;  /* 0x00004006083f75b2 */ /* 0x0000220008000100 */
[----:B------:R0:W0:Y:S01]  /*02b0*/  SYNCS.EXCH.64 URZ, [UR8+0x20], UR4 ;  /* 0x00002004083f75b2 */ /* 0x0000220008000100 */
[----:B------:R0:W0:Y:S01]  /*02c0*/  SYNCS.EXCH.64 URZ, [UR8+0x48], UR6 ;  /* 0x00004806083f75b2 */ /* 0x0000220008000100 */
[----:B------:R-:W-:Y:S01]  /*02d0*/  NOP ;  /* 0x0000000000007918 */ /* 0x000fe20000000000 */
.L_x_2:
[----:B------:R-:W-:Y:S01]  /*02e0*/  SHF.R.S32.HI R7, RZ, 0x1f, R18 ;  /* 0x0000001fff077819 */ /* 0x000fe20000011412 */
[----:B------:R-:W5:Y:S01]  /*02f0*/  SHFL.IDX PT, R0, R0, RZ, 0x1f ;  /* 0x00001fff00007589 */ /* 0x000f6200000e0000 */
[----:B0-----:R-:W0:Y:S01]  /*0300*/  S2UR UR8, SR_CTAID.X ;  /* 0x00000000000879c3 */ /* 0x001e220000002500 */
[----:B------:R-:W-:Y:S02]  /*0310*/  ELECT P0, URZ, PT ;  /* 0x00000000003f782f */ /* 0x000fe40003800000 */
[----:B------:R-:W-:Y:S01]  /*0320*/  LEA.HI R7, R7, R18, RZ, 0x7 ;  /* 0x0000001207077211 */ /* 0x000fe200078f38ff */
[----:B------:R-:W1:Y:S01]  /*0330*/  S2R R4, SR_CTAID.Y ;  /* 0x0000000000047919 */ /* 0x000e620000002600 */
[----:B------:R-:W-:Y:S01]  /*0340*/  SHF.R.S32.HI R8, RZ, 0x1f, R3 ;  /* 0x0000001fff087819 */ /* 0x000fe20000011403 */
[----:B------:R-:W-:Y:S01]  /*0350*/  ULDC UR4, c[0x0][0x150] ;  /* 0x0000540000047ab9 */ /* 0x000fe20000000800 */
[----:B------:R-:W-:Y:S01]  /*0360*/  LOP3.LUT R7, R7, 0xffffff80, RZ, 0xc0, !PT ;  /* 0xffffff8007077812 */ /* 0x000fe200078ec0ff */
[----:B------:R-:W-:Y:S01]  /*0370*/  NOP ;  /* 0x0000000000007918 */ /* 0x000fe20000000000 */
[----:B------:R-:W-:Y:S01]  /*0380*/  LEA.HI R8, R8, R3, RZ, 0x2 ;  /* 0x0000000308087211 */ /* 0x000fe200078f10ff */
[----:B------:R-:W2:Y:S01]  /*0390*/  LDC R10, c[0x0][0x144] ;  /* 0x00005100ff0a7b82 */ /* 0x000ea20000000800 */
[----:B------:R-:W-:Y:S01]  /*03a0*/  NOP ;  /* 0x0000000000007918 */ /* 0x000fe20000000000 */
[----:B------:R-:W-:Y:S01]  /*03b0*/  IMAD.IADD R6, R18, 0x1, -R7 ;  /* 0x0000000112067824 */ /* 0x000fe200078e0a07 */
[----:B------:R-:W-:Y:S01]  /*03c0*/  LOP3.LUT R8, R8, 0x3ffffffc, RZ, 0xc0, !PT ;  /* 0x3ffffffc08087812 */ /* 0x000fe200078ec0ff */
[----:B------:R-:W-:Y:S01]  /*03d0*/  IMAD.MOV.U32 R23, RZ, RZ, 0x1 ;  /* 0x00000001ff177424 */ /* 0x000fe200078e00ff */
[----:B------:R-:W-:-:S02]  /*03e0*/  ISETP.NE.AND P3, PT, R5, RZ, PT ;  /* 0x000000ff0500720c */ /* 0x000fc40003f65270 */
[----:B------:R-:W-:Y:S01]  /*03f0*/  SHF.R.S32.HI R7, RZ, 0x1f, R6 ;  /* 0x0000001fff077819 */ /* 0x000fe20000011406 */
[----:B------:R-:W-:Y:S01]  /*0400*/  IMAD.IADD R8, R3, 0x1, -R8 ;  /* 0x0000000103087824 */ /* 0x000fe200078e0a08 */
[----:B------:R-:W3:Y:S02]  /*0410*/  LDC R13, c[0x0][0x140] ;  /* 0x00005000ff0d7b82 */ /* 0x000ee40000000800 */
[----:B------:R-:W-:Y:S02]  /*0420*/  LEA.HI R7, R7, R6, RZ, 0x3 ;  /* 0x0000000607077211 */ /* 0x000fe400078f18ff */
[----:B-----5:R-:W-:Y:S02]  /*0430*/  ISETP.NE.OR P0, PT, R0, RZ, !P0 ;  /* 0x000000ff0000720c */ /* 0x020fe40004705670 */
[--C-:B------:R-:W-:Y:S02]  /*0440*/  SHF.R.S32.HI R0, RZ, 0x3, R7.reuse ;  /* 0x00000003ff007819 */ /* 0x100fe40000011407 */
[----:B------:R-:W-:-:S02]  /*0450*/  SHF.R.S32.HI R7, RZ, 0x1f, R7 ;  /* 0x0000001fff077819 */ /* 0x000fc40000011407 */
[----:B0-----:R-:W-:Y:S02]  /*0460*/  I2FP.F32.U32 R9, UR8 ;  /* 0x0000000800097c45 */ /* 0x001fe40008201000 */
[----:B------:R-:W-:-:S03]  /*0470*/  LEA.HI R7, R7, R0, RZ, 0x2 ;  /* 0x0000000007077211 */ /* 0x000fc600078f10ff */
[----:B------:R-:W-:Y:S01]  /*0480*/  FMUL R9, R9, UR4 ;  /* 0x0000000409097c20 */ /* 0x000fe20008400000 */
[----:B------:R-:W-:Y:S01]  /*0490*/  LOP3.LUT R7, R7, 0xfffffffc, RZ, 0xc0, !PT ;  /* 0xfffffffc07077812 */ /* 0x000fe200078ec0ff */
[----:B------:R-:W-:Y:S01]  /*04a0*/  VOTEU.ALL UP0, P0 ;  /* 0x00000000003f7886 */ /* 0x000fe20000000000 */
[----:B-1----:R-:W-:Y:S01]  /*04b0*/  I2FP.F32.U32 R3, R4 ;  /* 0x0000000400037245 */ /* 0x002fe20000201000 */
[----:B------:R-:W-:Y:S01]  /*04c0*/  ULDC UR4, c[0x0][0x154] ;  /* 0x0000550000047ab9 */ /* 0x000fe20000000800 */
[----:B------:R-:W-:Y:S01]  /*04d0*/  VOTEU.ALL UP1, P0 ;  /* 0x00000000003f7886 */ /* 0x000fe20000020000 */
[----:B------:R-:W0:Y:S01]  /*04e0*/  F2I.U32.TRUNC.NTZ R9, R9 ;  /* 0x0000000900097305 */ /* 0x000e22000020f000 */
[----:B------:R-:W-:Y:S01]  /*04f0*/  IMAD.IADD R7, R0, 0x1, -R7 ;  /* 0x0000000100077824 */ /* 0x000fe200078e0a07 */
[----:B------:R-:W1:Y:S01]  /*0500*/  @!UP0 S2UR UR7, SR_CgaCtaId ;  /* 0x00000000000789c3 */ /* 0x000e620000008800 */
[----:B------:R-:W-:Y:S01]  /*0510*/  FMUL R12, R3, UR4 ;  /* 0x00000004030c7c20 */ /* 0x000fe20008400000 */
[----:B------:R-:W-:Y:S01]  /*0520*/  UMOV UR4, 0x20 ;  /* 0x0000002000047882 */ /* 0x000fe20000000000 */
[----:B------:R-:W-:Y:S01]  /*0530*/  IMAD R8, R8, 0x4, R7 ;  /* 0x0000000408087824 */ /* 0x000fe200078e0207 */
[----:B------:R-:W-:Y:S01]  /*0540*/  @!UP0 UMOV UR6, 0x400 ;  /* 0x0000040000068882 */ /* 0x000fe20000000000 */
[----:B------:R-:W-:-:S04]  /*0550*/  @!UP0 UIADD3 UR4, -UR4, 0x100000, URZ ;  /* 0x0010000004048890 */ /* 0x000fc8000fffe13f */
[----:B------:R-:W-:Y:S02]  /*0560*/  @!UP0 USHF.L.U32 UR5, UR4, 0xb, URZ ;  /* 0x0000000b04058899 */ /* 0x000fe4000800063f */
[----:B------:R-:W-:Y:S01]  /*0570*/  @!UP0 USHF.L.U32 UR4, UR4, 0x1, URZ ;  /* 0x0000000104048899 */ /* 0x000fe2000800063f */
[----:B---3--:R-:W-:Y:S01]  /*0580*/  ISETP.EQ.U32.AND P2, PT, R13, 0x1, PT ;  /* 0x000000010d00780c */ /* 0x008fe20003f42070 */
[----:B------:R-:W3:Y:S01]  /*0590*/  F2I.U32.TRUNC.NTZ R12, R12 ;  /* 0x0000000c000c7305 */ /* 0x000ee2000020f000 */
[----:B------:R-:W-:Y:S01]  /*05a0*/  LEA.HI R0, R8, R8, RZ, 0x1 ;  /* 0x0000000808007211 */ /* 0x000fe200078f08ff */
[----:B------:R-:W5:Y:S03]  /*05b0*/  LDC R7, c[0x0][0x148] ;  /* 0x00005200ff077b82 */ /* 0x000f660000000800 */
[----:B------:R-:W-:Y:S01]  /*05c0*/  LOP3.LUT R11, R0, 0xfffffffe, RZ, 0xc0, !PT ;  /* 0xfffffffe000b7812 */ /* 0x000fe200078ec0ff */
[----:B0-----:R-:W-:Y:S01]  /*05d0*/  IMAD.MOV R15, RZ, RZ, -R9 ;  /* 0x000000ffff0f7224 */ /* 0x001fe200078e0a09 */
[----:B------:R-:W-:-:S03]  /*05e0*/  SHF.R.S32.HI R9, RZ, 0x1f, R2 ;  /* 0x0000001fff097819 */ /* 0x000fc60000011402 */
[----:B--2---:R-:W-:Y:S01]  /*05f0*/  IMAD R3, R10, R15, UR8 ;  /* 0x000000080a037e24 */ /* 0x004fe2000f8e020f */
[----:B------:R-:W-:Y:S01]  /*0600*/  LEA.HI R9, R9, R2, RZ, 0x2 ;  /* 0x0000000209097211 */ /* 0x000fe200078f10ff */
[C---:B------:R-:W-:Y:S02]  /*0610*/  IMAD.IADD R0, R8.reuse, 0x1, -R11 ;  /* 0x0000000108007824 */ /* 0x040fe400078e0a0b */
[----:B------:R-:W-:Y:S01]  /*0620*/  IMAD.SHL.U32 R11, R8, 0x4, RZ ;  /* 0x00000004080b7824 */ /* 0x000fe200078e00ff */
[----:B------:R-:W-:Y:S01]  /*0630*/  LOP3.LUT R9, R9, 0xfffffffc, RZ, 0xc0, !PT ;  /* 0xfffffffc09097812 */ /* 0x000fe200078ec0ff */
[----:B---3--:R-:W-:Y:S01]  /*0640*/  IMAD.MOV R21, RZ, RZ, -R12 ;  /* 0x000000ffff157224 */ /* 0x008fe200078e0a0c */
[----:B------:R-:W-:Y:S01]  /*0650*/  ISETP.NE.AND P4, PT, R0, R3, PT ;  /* 0x000000030000720c */ /* 0x000fe20003f85270 */
[----:B-1----:R-:W-:Y:S01]  /*0660*/  @!UP0 ULEA UR6, UR7, UR6, 0x18 ;  /* 0x0000000607068291 */ /* 0x002fe2000f8ec03f */
[----:B------:R-:W-:Y:S01]  /*0670*/  LOP3.LUT R22, R8, 0xc, R11, 0x78, !PT ;  /* 0x0000000c08167812 */ /* 0x000fe200078e780b */
[----:B------:R-:W-:Y:S01]  /*0680*/  IMAD.IADD R0, R2, 0x1, -R9 ;  /* 0x0000000102007824 */ /* 0x000fe200078e0a09 */
[----:B------:R-:W-:Y:S01]  /*0690*/  VOTEU.ALL UP0, P0 ;  /* 0x00000000003f7886 */ /* 0x000fe20000000000 */
[----:B------:R-:W-:Y:S01]  /*06a0*/  LOP3.LUT P0, RZ, R6, 0x7, RZ, 0xc0, !PT ;  /* 0x0000000706ff7812 */ /* 0x000fe2000780c0ff */
[----:B------:R-:W-:-:S02]  /*06b0*/  VIADD R6, R5, 0xffffffff ;  /* 0xffffffff05067836 */ /* 0x000fc40000000000 */
[----:B------:R-:W-:Y:S01]  /*06c0*/  ISETP.NE.AND P1, PT, R0, 0x3, PT ;  /* 0x000000030000780c */ /* 0x000fe20003f25270 */
[----:B-----5:R-:W-:Y:S01]  /*06d0*/  IMAD R9, R7, R21, R4 ;  /* 0x0000001507097224 */ /* 0x020fe200078e0204 */
[----:B------:R-:W-:Y:S02]  /*06e0*/  ISETP.LT.U32.AND P0, PT, R22, 0x4, !P0 ;  /* 0x000000041600780c */ /* 0x000fe40004701070 */
[----:B------:R-:W-:Y:S01]  /*06f0*/  ISETP.EQ.OR P1, PT, R0, RZ, !P1 ;  /* 0x000000ff0000720c */ /* 0x000fe20004f22670 */
[----:B------:R-:W0:Y:S02]  /*0700*/  FENCE.VIEW.ASYNC.S ;  /* 0x00000000000073c6 */ /* 0x000e240000000000 */
[----:B0-----:R0:W1:Y:S01]  /*0710*/  @!UP0 SYNCS.EXCH.64 URZ, [UR6+0x60], UR4 ;  /* 0x00006004063f85b2 */ /* 0x0010620008000100 */
[----:B------:R-:W-:Y:S02]  /*0720*/  @P4 LEA.HI R2, R22, R22, RZ, 0x1 ;  /* 0x0000001616024211 */ /* 0x000fe400078f08ff */
[----:B------:R-:W-:-:S02]  /*0730*/  ISETP.EQ.AND P1, PT, R5, RZ, P1 ;  /* 0x000000ff0500720c */ /* 0x000fc40000f22270 */
[----:B------:R-:W-:Y:S02]  /*0740*/  @P4 SHF.R.S32.HI R2, RZ, 0x1, R2 ;  /* 0x00000001ff024819 */ /* 0x000fe40000011402 */
[----:B------:R-:W-:Y:S02]  /*0750*/  ISETP.GE.U32.AND P6, PT, R6, 0x2, PT ;  /* 0x000000020600780c */ /* 0x000fe40003fc6070 */
[----:B------:R-:W-:Y:S02]  /*0760*/  @P4 ISETP.NE.AND P5, PT, R2, R9, PT ;  /* 0x000000090200420c */ /* 0x000fe40003fa5270 */
[----:B------:R-:W-:Y:S02]  /*0770*/  SEL R2, RZ, 0x1, !P0 ;  /* 0x00000001ff027807 */ /* 0x000fe40004000000 */
[----:B------:R-:W-:Y:S02]  /*0780*/  @P4 SEL R23, RZ, 0x1, P5 ;  /* 0x00000001ff174807 */ /* 0x000fe40002800000 */
[----:B------:R-:W-:Y:S01]  /*0790*/  SEL R19, RZ, 0x1, !P1 ;  /* 0x00000001ff137807 */ /* 0x000fe20004800000 */
[----:B------:R0:W2:Y:S01]  /*07a0*/  @!UP1 SYNCS.EXCH.64 URZ, [UR6+0x68], UR4 ;  /* 0x00006804063f95b2 */ /* 0x0000a20008000100 */
[----:B------:R-:W-:Y:S01]  /*07b0*/  LOP3.LUT R23, R23, R2, RZ, 0xc0, !PT ;  /* 0x0000000217177212 */ /* 0x000fe200078ec0ff */
[----:B------:R-:W-:Y:S01]  /*07c0*/  NOP ;  /* 0x0000000000007918 */ /* 0x000fe20000000000 */
[----:B------:R-:W-:Y:S01]  /*07d0*/  SEL R19, R19, 0x2, P6 ;  /* 0x0000000213137807 */ /* 0x000fe20003000000 */
[----:B------:R-:W-:Y:S06]  /*07e0*/  @!P2 BRA `(.L_x_3) ;  /* 0x000000000008a947 */ /* 0x000fec0003800000 */
[----:B-12-4-:R-:W-:Y:S01]  /*07f0*/  UCGABAR_ARV ;  /* 0x00000000000079c7 */ /* 0x016fe20008000000 */
[----:B------:R-:W-:Y:S05]  /*0800*/  BRA `(.L_x_4) ;  /* 0x0000000000047947 */ /* 0x000fea0003800000 */
.L_x_3:
[----:B-12-4-:R-:W-:Y:S01]  /*0810*/  NOP ;  /* 0x0000000000007918 */ /* 0x016fe20000000000 */
.L_x_4:
[----:B------:R-:W1:Y:S01]  /*0820*/  LDC R2, c[0x0][0x65c] ;  /* 0x00019700ff027b82 */ /* 0x000e620000000800 */
[----:B------:R-:W-:Y:S01]  /*0830*/  LOP3.LUT R5, R5, 0xfffff7ff, RZ, 0xc0, !PT ;  /* 0xfffff7ff05057812 */ /* 0x000fe200078ec0ff */
[----:B------:R-:W-:Y:S02]  /*0840*/  IMAD.U32 R8, RZ, RZ, UR8 ;  /* 0x00000008ff087e24 */ /* 0x000fe4000f8e00ff */
[----:B------:R-:W-:Y:S01]  /*0850*/  IMAD.MOV.U32 R9, RZ, RZ, RZ ;  /* 0x000000ffff097224 */ /* 0x000fe200078e00ff */
[----:B-1----:R-:W-:-:S13]  /*0860*/  ISETP.NE.AND P1, PT, R2, 0x1, PT ;  /* 0x000000010200780c */ /* 0x002fda0003f25270 */
[----:B------:R-:W1:Y:S01]  /*0870*/  @P1 LDC R17, c[0x0][0x10] ;  /* 0x00000400ff111b82 */ /* 0x000e620000000800 */
[----:B------:R-:W-:Y:S01]  /*0880*/  @P1 LOP3.LUT R5, R5, 0x800, RZ, 0xfc, !PT ;  /* 0x0000080005051812 */ /* 0x000fe200078efcff */
[----:B------:R-:W-:Y:S02]  /*0890*/  @P1 IMAD.MOV.U32 R5, RZ, RZ, RZ ;  /* 0x000000ffff051224 */ /* 0x000fe400078e00ff */
[----:B------:R-:W-:-:S04]  /*08a0*/  @P1 IMAD.MOV.U32 R13, RZ, RZ, RZ ;  /* 0x000000ffff0d1224 */ /* 0x000fc800078e00ff */
[----:B------:R-:W2:Y:S01]  /*08b0*/  @!P1 LDC R11, c[0x0][0xc] ;  /* 0x00000300ff0b9b82 */ /* 0x000ea20000000800 */
[----:B-1----:R-:W-:-:S04]  /*08c0*/  @P1 IMAD.WIDE.U32 R16, R17, UR8, R4 ;  /* 0x0000000811101c25 */ /* 0x002fc8000f8e0004 */
[----:B------:R-:W-:Y:S02]  /*08d0*/  @P1 IMAD.IADD R17, R17, 0x1, R13 ;  /* 0x0000000111111824 */ /* 0x000fe400078e020d */
[----:B--2---:R-:W-:-:S04]  /*08e0*/  @!P1 IMAD.WIDE.U32 R8, R4, R11, R8 ;  /* 0x0000000b04089225 */ /* 0x004fc800078e0008 */
[----:B------:R-:W-:Y:S02]  /*08f0*/  @!P1 IMAD.MOV.U32 R16, RZ, RZ, R8 ;  /* 0x000000ffff109224 */ /* 0x000fe400078e0008 */
[----:B------:R-:W-:Y:S01]  /*0900*/  @!P1 IMAD.MOV.U32 R17, RZ, RZ, R9 ;  /* 0x000000ffff119224 */ /* 0x000fe200078e0009 */
[----:B------:R-:W-:Y:S06]  /*0910*/  @!P2 BRA `(.L_x_5) ;  /* 0x00000000000ca947 */ /* 0x000fec0003800000 */
[----:B------:R-:W-:Y:S01]  /*0920*/  UCGABAR_WAIT ;  /* 0x0000000000007dc7 */ /* 0x000fe20008000000 */
[----:B------:R-:W-:Y:S01]  /*0930*/  CCTL.IVALL ;  /* 0x00000000ff00798f */ /* 0x000fe20002000000 */
[----:B------:R-:W-:Y:S05]  /*0940*/  BRA `(.L_x_6) ;  /* 0x0000000000047947 */ /* 0x000fea0003800000 */
.L_x_5:
[----:B------:R-:W-:Y:S06]  /*0950*/  BAR.SYNC.DEFER_BLOCKING 0x0 ;  /* 0x0000000000007b1d */ /* 0x000fec0000010000 */
.L_x_6:
[----:B------:R-:W-:Y:S05]  /*0960*/  @!P3 BRA `(.L_x_7) ;  /* 0x000000680070b947 */ /* 0x000fea0003800000 */
[----:B------:R-:W-:-:S13]  /*0970*/  ISETP.GT.U32.AND P0, PT, R6, 0x1, PT ;  /* 0x000000010600780c */ /* 0x000fda0003f04070 */
[----:B0-----:R-:W-:Y:S05]  /*0980*/  @P0 EXIT ;  /* 0x000000000000094d */ /* 0x001fea0003800000 */
[----:B------:R-:W-:Y:S01]  /*0990*/  ULDC.64 UR4, c[0x0][0x650] ;  /* 0x0001940000047ab9 */ /* 0x000fe20000000a00 */
[----:B------:R-:W-:Y:S01]  /*09a0*/  PRMT R0, RZ, 0x7610, R0 ;  /* 0x00007610ff007816 */ /* 0x000fe20000000000 */
[----:B------:R-:W-:Y:S01]  /*09b0*/  IMAD.MOV.U32 R102, RZ, RZ, -0x1 ;  /* 0xffffffffff667424 */ /* 0x000fe200078e00ff */
[----:B------:R-:W-:Y:S01]  /*09c0*/  ISETP.GE.U32.AND P0, PT, R16, UR4, PT ;  /* 0x0000000410007c0c */ /* 0x000fe2000bf06070 */
[----:B------:R-:W-:Y:S02]  /*09d0*/  IMAD.MOV.U32 R92, RZ, RZ, -0x1 ;  /* 0xffffffffff5c7424 */ /* 0x000fe400078e00ff */
[----:B------:R-:W-:Y:S01]  /*09e0*/  IMAD.MOV.U32 R89, RZ, RZ, -0x1 ;  /* 0xffffffffff597424 */ /* 0x000fe200078e00ff */
[----:B------:R-:W-:-:S13]  /*09f0*/  ISETP.GE.U32.AND.EX P0, PT, R17, UR5, PT, P0 ;  /* 0x0000000511007c0c */ /* 0x000fda000bf06100 */
[----:B------:R-:W-:Y:S05]  /*0a00*/  @P0 BRA `(.L_x_8) ;  /* 0x0000000400280947 */ /* 0x000fea0003800000 */
[----:B------:R-:W0:Y:S01]  /*0a10*/  LDC.64 R24, c[0x0][0x628] ;  /* 0x00018a00ff187b82 */ /* 0x000e220000000a00 */
[----:B------:R-:W-:Y:S02]  /*0a20*/  IMAD.MOV.U32 R8, RZ, RZ, R16 ;  /* 0x000000ffff087224 */ /* 0x000fe400078e0010 */
[----:B------:R-:W-:-:S05]  /*0a30*/  IMAD.MOV.U32 R9, RZ, RZ, R17 ;  /* 0x000000ffff097224 */ /* 0x000fca00078e0011 */
[----:B------:R-:W1:Y:S08]  /*0a40*/  LDC R0, c[0x0][0x630] ;  /* 0x00018c00ff007b82 */ /* 0x000e700000000800 */
[----:B------:R-:W2:Y:S01]  /*0a50*/  LDC.64 R26, c[0x0][0x620] ;  /* 0x00018800ff1a7b82 */ /* 0x000ea20000000a00 */
[----:B0-----:R-:W-:-:S04]  /*0a60*/  ISETP.NE.U32.AND P0, PT, R24, RZ, PT ;  /* 0x000000ff1800720c */ /* 0x001fc80003f05070 */
[----:B------:R-:W-:-:S13]  /*0a70*/  ISETP.NE.AND.EX P0, PT, R25, RZ, PT, P0 ;  /* 0x000000ff1900720c */ /* 0x000fda0003f05300 */
[----:B-12---:R-:W-:Y:S05]  /*0a80*/  @!P0 BRA `(.L_x_9) ;  /* 0x0000000000288947 */ /* 0x006fea0003800000 */
[----:B------:R-:W0:Y:S02]  /*0a90*/  LDC R13, c[0x0][0x634] ;  /* 0x00018d00ff0d7b82 */ /* 0x000e240000000800 */
[----:B0-----:R-:W-:-:S05]  /*0aa0*/  IADD3 R13, P0, R16, R13, RZ ;  /* 0x0000000d100d7210 */ /* 0x001fca0007f1e0ff */
[----:B------:R-:W-:-:S04]  /*0ab0*/  IMAD.X R15, RZ, RZ, R17, P0 ;  /* 0x000000ffff0f7224 */ /* 0x000fc800000e0611 */
[----:B------:R-:W-:-:S04]  /*0ac0*/  IMAD.WIDE.U32 R8, R15, R24, RZ ;  /* 0x000000180f087225 */ /* 0x000fc800078e00ff */
[----:B------:R-:W-:-:S04]  /*0ad0*/  IMAD.WIDE.U32 R10, P0, R13, R25, R8 ;  /* 0x000000190d0a7225 */ /* 0x000fc80007800008 */
[----:B------:R-:W-:-:S04]  /*0ae0*/  IMAD.WIDE.U32 R8, R13, R24, RZ ;  /* 0x000000180d087225 */ /* 0x000fc800078e00ff */
[----:B------:R-:W-:Y:S01]  /*0af0*/  IMAD.X R13, RZ, RZ, RZ, P0 ;  /* 0x000000ffff0d7224 */ /* 0x000fe200000e06ff */
[----:B------:R-:W-:Y:S01]  /*0b00*/  IADD3 RZ, P0, R9, R10, RZ ;  /* 0x0000000a09ff7210 */ /* 0x000fe20007f1e0ff */
[----:B------:R-:W-:-:S04]  /*0b10*/  IMAD.MOV.U32 R12, RZ, RZ, R11 ;  /* 0x000000ffff0c7224 */ /* 0x000fc800078e000b */
[----:B------:R-:W-:-:S08]  /*0b20*/  IMAD.WIDE.U32.X R8, R15, R25, R12, P0 ;  /* 0x000000190f087225 */ /* 0x000fd000000e040c */
.L_x_9:
[----:B------:R-:W0:Y:S01]  /*0b30*/  LDC.64 R24, c[0x0][0x640] ;  /* 0x00019000ff187b82 */ /* 0x000e220000000a00 */
[-CC-:B------:R-:W-:Y:S01]  /*0b40*/  SHF.R.U64 R89, R8, R0.reuse, R9.reuse ;  /* 0x0000000008597219 */ /* 0x180fe20000001209 */
[----:B------:R-:W-:Y:S01]  /*0b50*/  IMAD R30, R7, R21, R4 ;  /* 0x00000015071e7224 */ /* 0x000fe200078e0204 */
[----:B------:R-:W-:Y:S01]  /*0b60*/  SHF.R.U32.HI R0, RZ, R0, R9 ;  /* 0x00000000ff007219 */ /* 0x000fe20000011609 */
[----:B------:R-:W-:Y:S01]  /*0b70*/  IMAD.MOV.U32 R21, RZ, RZ, 0x1 ;  /* 0x00000001ff157424 */ /* 0x000fe200078e00ff */
[----:B------:R-:W-:-:S03]  /*0b80*/  IADD3 R5, P0, RZ, -R89, RZ ;  /* 0x80000059ff057210 */ /* 0x000fc60007f1e0ff */
[----:B------:R-:W1:Y:S02]  /*0b90*/  LDC R6, c[0x0][0x618] ;  /* 0x00018600ff067b82 */ /* 0x000e640000000800 */
[----:B------:R-:W-:-:S04]  /*0ba0*/  IMAD.X R9, RZ, RZ, ~R0, P0 ;  /* 0x000000ffff097224 */ /* 0x000fc800000e0e00 */
[-C--:B------:R-:W-:Y:S02]  /*0bb0*/  IMAD R0, R9, R26.reuse, RZ ;  /* 0x0000001a09007224 */ /* 0x080fe400078e02ff */
[----:B------:R-:W2:Y:S01]  /*0bc0*/  LDC R11, c[0x0][0x608] ;  /* 0x00018200ff0b7b82 */ /* 0x000ea20000000800 */
[----:B------:R-:W-:-:S04]  /*0bd0*/  IMAD.WIDE.U32 R8, R5, R26, R16 ;  /* 0x0000001a05087225 */ /* 0x000fc800078e0010 */
[----:B------:R-:W-:-:S03]  /*0be0*/  IMAD R5, R5, R27, R0 ;  /* 0x0000001b05057224 */ /* 0x000fc600078e0200 */
[----:B------:R-:W3:Y:S01]  /*0bf0*/  LDC R12, c[0x0][0x658] ;  /* 0x00019600ff0c7b82 */ /* 0x000ee20000000800 */
[----:B0-----:R-:W-:Y:S01]  /*0c00*/  ISETP.NE.U32.AND P0, PT, R24, RZ, PT ;  /* 0x000000ff1800720c */ /* 0x001fe20003f05070 */
[----:B------:R-:W-:Y:S02]  /*0c10*/  IMAD.IADD R5, R9, 0x1, R5 ;  /* 0x0000000109057824 */ /* 0x000fe400078e0205 */
[----:B------:R-:W-:Y:S01]  /*0c20*/  IMAD.MOV.U32 R9, RZ, RZ, -0x1 ;  /* 0xffffffffff097424 */ /* 0x000fe200078e00ff */
[----:B------:R-:W-:-:S03]  /*0c30*/  ISETP.NE.AND.EX P0, PT, R25, RZ, PT, P0 ;  /* 0x000000ff1900720c */ /* 0x000fc60003f05300 */
[----:B------:R-:W0:Y:S01]  /*0c40*/  LDC R15, c[0x0][0x600] ;  /* 0x00018000ff0f7b82 */ /* 0x000e220000000800 */
[-CC-:B-1----:R-:W-:Y:S02]  /*0c50*/  SHF.R.U64 R13, R8, R6.reuse, R5.reuse ;  /* 0x00000006080d7219 */ /* 0x182fe40000001205 */
[----:B------:R-:W-:-:S05]  /*0c60*/  SHF.R.U32.HI R0, RZ, R6, R5 ;  /* 0x00000006ff007219 */ /* 0x000fca0000011605 */
[----:B------:R-:W1:Y:S01]  /*0c70*/  LDC R14, c[0x0][0x648] ;  /* 0x00019200ff0e7b82 */ /* 0x000e620000000800 */
[-CC-:B--2---:R-:W-:Y:S02]  /*0c80*/  SHF.R.U64 R27, R13, R11.reuse, R0.reuse ;  /* 0x0000000b0d1b7219 */ /* 0x184fe40000001200 */
[----:B------:R-:W-:-:S05]  /*0c90*/  SHF.R.U32.HI R5, RZ, R11, R0 ;  /* 0x0000000bff057219 */ /* 0x000fca0000011600 */
[----:B------:R-:W2:Y:S01]  /*0ca0*/  LDC R20, c[0x0][0x638] ;  /* 0x00018e00ff147b82 */ /* 0x000ea20000000800 */
[-CC-:B---3--:R-:W-:Y:S02]  /*0cb0*/  SHF.R.U64 R28, R27, R12.reuse, R5.reuse ;  /* 0x0000000c1b1c7219 */ /* 0x188fe40000001205 */
[-C--:B------:R-:W-:Y:S02]  /*0cc0*/  SHF.L.U32 R0, R9, R12.reuse, RZ ;  /* 0x0000000c09007219 */ /* 0x080fe400000006ff */
[----:B------:R-:W-:Y:S01]  /*0cd0*/  SHF.R.U32.HI R5, RZ, R12, R5 ;  /* 0x0000000cff057219 */ /* 0x000fe20000011605 */
[----:B------:R-:W-:Y:S01]  /*0ce0*/  IMAD.MOV.U32 R4, RZ, RZ, R28 ;  /* 0x000000ffff047224 */ /* 0x000fe200078e001c */
[----:B------:R-:W-:Y:S01]  /*0cf0*/  LOP3.LUT R10, RZ, R0, RZ, 0x33, !PT ;  /* 0x00000000ff0a7212 */ /* 0x000fe200078e33ff */
[----:B------:R-:W3:Y:S01]  /*0d00*/  LDC R26, c[0x0][0x610] ;  /* 0x00018400ff1a7b82 */ /* 0x000ee20000000800 */
[----:B------:R-:W-:Y:S05]  /*0d10*/  @!P0 BRA `(.L_x_10) ;  /* 0x0000000000288947 */ /* 0x000fea0003800000 */
[----:B------:R-:W4:Y:S02]  /*0d20*/  LDC R9, c[0x0][0x64c] ;  /* 0x00019300ff097b82 */ /* 0x000f240000000800 */
[----:B----4-:R-:W-:-:S05]  /*0d30*/  IADD3 R9, P0, R28, R9, RZ ;  /* 0x000000091c097210 */ /* 0x010fca0007f1e0ff */
        /* <DEDUP_REMOVED lines=8> */
.L_x_10:
[----:B-1----:R-:W-:Y:S01]  /*0dc0*/  SHF.R.U64 R4, R4, R14, R5 ;  /* 0x0000000e04047219 */ /* 0x002fe20000001205 */
[----:B0-----:R-:W-:Y:S01]  /*0dd0*/  VIADD R6, R15, 0xffffffff ;  /* 0xffffffff0f067836 */ /* 0x001fe20000000000 */
[----:B------:R-:W-:Y:S02]  /*0de0*/  SHF.L.U32 R0, R21, R12, RZ ;  /* 0x0000000c15007219 */ /* 0x000fe400000006ff */
[----:B------:R-:W-:Y:S01]  /*0df0*/  LOP3.LUT R5, R27, R10, RZ, 0xc0, !PT ;  /* 0x0000000a1b057212 */ /* 0x000fe200078ec0ff */
[----:B------:R-:W-:Y:S01]  /*0e00*/  IMAD.MOV R7, RZ, RZ, -R4 ;  /* 0x000000ffff077224 */ /* 0x000fe200078e0a04 */
[----:B------:R-:W-:Y:S02]  /*0e10*/  SEL R3, R3, R30, !P1 ;  /* 0x0000001e03037207 */ /* 0x000fe40004800000 */
[----:B------:R-:W-:Y:S01]  /*0e20*/  LOP3.LUT R6, R13, R6, RZ, 0xc0, !PT ;  /* 0x000000060d067212 */ /* 0x000fe200078ec0ff */
[----:B------:R-:W-:Y:S02]  /*0e30*/  IMAD R4, R0, R4, R5 ;  /* 0x0000000400047224 */ /* 0x000fe400078e0205 */
[----:B--2---:R-:W-:-:S02]  /*0e40*/  IMAD R0, R7, R20, R28 ;  /* 0x0000001407007224 */ /* 0x004fc400078e021c */
[----:B---3--:R-:W-:Y:S02]  /*0e50*/  IMAD R3, R4, R26, R3 ;  /* 0x0000001a04037224 */ /* 0x008fe400078e0203 */
[----:B------:R-:W-:Y:S02]  /*0e60*/  IMAD R102, R0, R15, R6 ;  /* 0x0000000f00667224 */ /* 0x000fe400078e0206 */
[----:B------:R-:W-:-:S03]  /*0e70*/  IMAD.MOV.U32 R4, RZ, RZ, 0x1 ;  /* 0x00000001ff047424 */ /* 0x000fc600078e00ff */
[----:B------:R-:W-:Y:S02]  /*0e80*/  SEL R92, R102, R3, !P1 ;  /* 0x00000003665c7207 */ /* 0x000fe40004800000 */
[----:B------:R-:W-:Y:S02]  /*0e90*/  PRMT R0, R4, 0x7610, R0 ;  /* 0x0000761004007816 */ /* 0x000fe40000000000 */
[----:B------:R-:W-:-:S07]  /*0ea0*/  SEL R102, R3, R102, !P1 ;  /* 0x0000006603667207 */ /* 0x000fce0004800000 */
.L_x_8:
[----:B------:R-:W-:-:S08]  /*0eb0*/  NOP ;  /* 0x0000000000007918 */ /* 0x000fd00000000000 */
[----:B------:R-:W0:Y:S02]  /*0ec0*/  USETMAXREG.TRY_ALLOC.CTAPOOL UP0, 0xe8 ;  /* 0x000000e8000079c8 */ /* 0x000e240008000600 */
[----:B0-----:R-:W-:-:S13]  /*0ed0*/  PLOP3.LUT P0, PT, PT, PT, UP0, 0x80, 0x0 ;  /* 0x000000000000781c */ /* 0x001fda0003f0f008 */
[----:B------:R-:W-:Y:S05]  /*0ee0*/  @!P0 BRA `(.L_x_8) ;  /* 0xfffffffc00f08947 */ /* 0x000fea000383ffff */
[----:B------:R-:W-:Y:S01]  /*0ef0*/  ULDC.64 UR4, c[0x0][0x598] ;  /* 0x0001660000047ab9 */ /* 0x000fe20000000a00 */
[----:B------:R-:W-:Y:S01]  /*0f00*/  ULDC.64 UR36, c[0x0][0x208] ;  /* 0x0000820000247ab9 */ /* 0x000fe20000000a00 */
[----:B------:R-:W-:-:S04]  /*0f10*/  ISETP.NE.U32.AND P0, PT, RZ, UR4, PT ;  /* 0x00000004ff007c0c */ /* 0x000fc8000bf05070 */
[----:B------:R-:W-:-:S13]  /*0f20*/  ISETP.NE.AND.EX P0, PT, RZ, UR5, PT, P0 ;  /* 0x00000005ff007c0c */ /* 0x000fda000bf05300 */
[----:B------:R-:W-:Y:S05]  /*0f30*/  @!P0 BRA `(.L_x_11) ;  /* 0x00000000001c8947 */ /* 0x000fea0003800000 */
[----:B------:R-:W0:Y:S02]  /*0f40*/  LDC.64 R4, c[0x0][0x598] ;  /* 0x00016600ff047b82 */ /* 0x000e240000000a00 */
[----:B0-----:R-:W2:Y:S02]  /*0f50*/  LDG.E.64 R4, desc[UR36][R4.64] ;  /* 0x0000002404047981 */ /* 0x001ea4000c1e1b00 */
[----:B--2---:R-:W-:-:S04]  /*0f60*/  ISETP.NE.U32.AND P0, PT, R4, RZ, PT ;  /* 0x000000ff0400720c */ /* 0x004fc80003f05070 */
[----:B------:R-:W-:-:S13]  /*0f70*/  ISETP.NE.AND.EX P0, PT, R5, RZ, PT, P0 ;  /* 0x000000ff0500720c */ /* 0x000fda0003f05300 */
[----:B------:R-:W-:Y:S05]  /*0f80*/  @!P0 BRA `(.L_x_11) ;  /* 0x0000000000088947 */ /* 0x000fea0003800000 */
[----:B------:R0:W5:Y:S01]  /*0f90*/  LD.E R88, desc[UR36][R4.64] ;  /* 0x0000002404587980 */ /* 0x000162000c101900 */
[----:B------:R-:W-:Y:S05]  /*0fa0*/  BRA `(.L_x_12) ;  /* 0x0000000000247947 */ /* 0x000fea0003800000 */
.L_x_11:
[----:B------:R-:W-:Y:S02]  /*0fb0*/  ULDC.64 UR4, c[0x0][0x588] ;  /* 0x0001620000047ab9 */ /* 0x000fe40000000a00 */
[----:B------:R-:W-:-:S04]  /*0fc0*/  ISETP.NE.U32.AND P0, PT, RZ, UR4, PT ;  /* 0x00000004ff007c0c */ /* 0x000fc8000bf05070 */
[----:B------:R-:W-:-:S13]  /*0fd0*/  ISETP.NE.AND.EX P0, PT, RZ, UR5, PT, P0 ;  /* 0x00000005ff007c0c */ /* 0x000fda000bf05300 */
[----:B------:R-:W-:Y:S05]  /*0fe0*/  @!P0 BRA `(.L_x_13) ;  /* 0x00000000000c8947 */ /* 0x000fea0003800000 */
[----:B------:R-:W0:Y:S02]  /*0ff0*/  LDC.64 R4, c[0x0][0x588] ;  /* 0x00016200ff047b82 */ /* 0x000e240000000a00 */
[----:B0-----:R1:W5:Y:S01]  /*1000*/  LDG.E R88, desc[UR36][R4.64] ;  /* 0x0000002404587981 */ /* 0x001362000c1e1900 */
[----:B------:R-:W-:Y:S05]  /*1010*/  BRA `(.L_x_12) ;  /* 0x0000000000087947 */ /* 0x000fea0003800000 */
.L_x_13:
[----:B------:R-:W-:Y:S02]  /*1020*/  ULDC UR4, c[0x0][0x580] ;  /* 0x0001600000047ab9 */ /* 0x000fe40000000800 */
[----:B------:R-:W-:-:S07]  /*1030*/  IMAD.U32 R88, RZ, RZ, UR4 ;  /* 0x00000004ff587e24 */ /* 0x000fce000f8e00ff */
.L_x_12:
[----:B------:R-:W-:Y:S02]  /*1040*/  ULDC.64 UR4, c[0x0][0x5a0] ;  /* 0x0001680000047ab9 */ /* 0x000fe40000000a00 */
[----:B------:R-:W-:-:S04]  /*1050*/  ISETP.NE.U32.AND P0, PT, RZ, UR4, PT ;  /* 0x00000004ff007c0c */ /* 0x000fc8000bf05070 */
[----:B------:R-:W-:-:S13]  /*1060*/  ISETP.NE.AND.EX P0, PT, RZ, UR5, PT, P0 ;  /* 0x00000005ff007c0c */ /* 0x000fda000bf05300 */
[----:B------:R-:W-:Y:S05]  /*1070*/  @!P0 BRA `(.L_x_14) ;  /* 0x00000000001c8947 */ /* 0x000fea0003800000 */
[----:B01----:R-:W0:Y:S02]  /*1080*/  LDC.64 R4, c[0x0][0x5a0] ;  /* 0x00016800ff047b82 */ /* 0x003e240000000a00 */
[----:B0-----:R-:W2:Y:S02]  /*1090*/  LDG.E.64 R4, desc[UR36][R4.64] ;  /* 0x0000002404047981 */ /* 0x001ea4000c1e1b00 */
[----:B--2---:R-:W-:-:S04]  /*10a0*/  ISETP.NE.U32.AND P0, PT, R4, RZ, PT ;  /* 0x000000ff0400720c */ /* 0x004fc80003f05070 */
[----:B------:R-:W-:-:S13]  /*10b0*/  ISETP.NE.AND.EX P0, PT, R5, RZ, PT, P0 ;  /* 0x000000ff0500720c */ /* 0x000fda0003f05300 */
[----:B------:R-:W-:Y:S05]  /*10c0*/  @!P0 BRA `(.L_x_14) ;  /* 0x0000000000088947 */ /* 0x000fea0003800000 */
[----:B------:R0:W5:Y:S01]  /*10d0*/  LD.E R90, desc[UR36][R4.64] ;  /* 0x00000024045a7980 */ /* 0x000162000c101900 */
[----:B------:R-:W-:Y:S05]  /*10e0*/  BRA `(.L_x_15) ;  /* 0x0000000000247947 */ /* 0x000fea0003800000 */
.L_x_14:
[----:B------:R-:W-:Y:S02]  /*10f0*/  ULDC.64 UR4, c[0x0][0x590] ;  /* 0x0001640000047ab9 */ /* 0x000fe40000000a00 */
[----:B------:R-:W-:-:S04]  /*1100*/  ISETP.NE.U32.AND P0, PT, RZ, UR4, PT ;  /* 0x00000004ff007c0c */ /* 0x000fc8000bf05070 */
[----:B------:R-:W-:-:S13]  /*1110*/  ISETP.NE.AND.EX P0, PT, RZ, UR5, PT, P0 ;  /* 0x00000005ff007c0c */ /* 0x000fda000bf05300 */
[----:B------:R-:W-:Y:S05]  /*1120*/  @!P0 BRA `(.L_x_16) ;  /* 0x00000000000c8947 */ /* 0x000fea0003800000 */
[----:B------:R-:W2:Y:S02]  /*1130*/  LDC.64 R90, c[0x0][0x590] ;  /* 0x00016400ff5a7b82 */ /* 0x000ea40000000a00 */
[----:B--2---:R2:W5:Y:S01]  /*1140*/  LDG.E R90, desc[UR36][R90.64] ;  /* 0x000000245a5a7981 */ /* 0x004562000c1e1900 */
[----:B------:R-:W-:Y:S05]  /*1150*/  BRA `(.L_x_15) ;  /* 0x0000000000087947 */ /* 0x000fea0003800000 */
.L_x_16:
[----:B------:R-:W-:Y:S02]  /*1160*/  ULDC UR4, c[0x0][0x584] ;  /* 0x0001610000047ab9 */ /* 0x000fe40000000800 */
[----:B------:R-:W-:-:S07]  /*1170*/  IMAD.U32 R90, RZ, RZ, UR4 ;  /* 0x00000004ff5a7e24 */ /* 0x000fce000f8e00ff */
.L_x_15:
[----:B------:R-:W-:-:S13]  /*1180*/  LOP3.LUT P0, RZ, R0, 0xff, RZ, 0xc0, !PT ;  /* 0x000000ff00ff7812 */ /* 0x000fda000780c0ff */
[----:B------:R-:W-:Y:S05]  /*1190*/  @!P0 EXIT ;  /* 0x000000000000894d */ /* 0x000fea0003800000 */
[----:B------:R-:W-:Y:S01]  /*11a0*/  ULDC UR4, c[0x0][0x28c] ;  /* 0x0000a30000047ab9 */ /* 0x000fe20000000800 */
[----:B------:R-:W-:Y:S01]  /*11b0*/  LOP3.LUT R106, R19, 0x1, RZ, 0xfc, !PT ;  /* 0x00000001136a7812 */ /* 0x000fe200078efcff */
[----:B------:R-:W-:Y:S01]  /*11c0*/  UIADD3 UR4, UR4, 0x1f, URZ ;  /* 0x0000001f04047890 */ /* 0x000fe2000fffe03f */
[----:B------:R-:W-:Y:S01]  /*11d0*/  UMOV UR38, URZ ;  /* 0x0000003f00267c82 */ /* 0x000fe20008000000 */
[----:B------:R-:W-:Y:S02]  /*11e0*/  UMOV UR39, URZ ;  /* 0x0000003f00277c82 */ /* 0x000fe40008000000 */
[----:B------:R-:W-:-:S04]  /*11f0*/  USHF.R.S32.HI UR5, URZ, 0x1f, UR4 ;  /* 0x0000001f3f057899 */ /* 0x000fc80008011404 */
[----:B------:R-:W-:-:S04]  /*1200*/  ULEA.HI UR5, UR5, UR4, URZ, 0x5 ;  /* 0x0000000405057291 */ /* 0x000fc8000f8f283f */
[----:B------:R-:W-:-:S12]  /*1210*/  USHF.R.S32.HI UR40, URZ, 0x5, UR5 ;  /* 0x000000053f287899 */ /* 0x000fd80008011405 */
.L_x_162:
[----:B------:R-:W-:Y:S01]  /*1220*/  LOP3.LUT R0, R18, 0x80, RZ, 0xc0, !PT ;  /* 0x0000008012007812 */ /* 0x000fe200078ec0ff */
[----:B---3--:R-:W3:Y:S01]  /*1230*/  S2UR UR7, SR_CgaCtaId ;  /* 0x00000000000779c3 */ /* 0x008ee20000008800 */
[----:B------:R-:W-:Y:S02]  /*1240*/  UMOV UR6, 0x400 ;  /* 0x0000040000067882 */ /* 0x000fe40000000000 */
[----:B------:R-:W-:-:S06]  /*1250*/  SHF.R.U32.HI R0, RZ, 0x7, R0 ;  /* 0x00000007ff007819 */ /* 0x000fcc0000011600 */
[----:B----4-:R-:W4:Y:S01]  /*1260*/  SHFL.IDX PT, R0, R0, RZ, 0x1f ;  /* 0x00001fff00007589 */ /* 0x010f2200000e0000 */
[----:B---3--:R-:W-:Y:S01]  /*1270*/  ULEA UR6, UR7, UR6, 0x18 ;  /* 0x0000000607067291 */ /* 0x008fe2000f8ec03f */
[----:B----4-:R-:W-:-:S13]  /*1280*/  R2UR UR4, R0 ;  /* 0x00000000000472ca */ /* 0x010fda00000e0000 */
[----:B------:R-:W-:-:S04]  /*1290*/  ULEA.HI UR5, UR4, UR4, URZ, 0x1 ;  /* 0x0000000404057291 */ /* 0x000fc8000f8f083f */
[----:B------:R-:W-:-:S04]  /*12a0*/  ULOP3.LUT UR5, UR5, 0x7fffe, URZ, 0xc0, !UPT ;  /* 0x0007fffe05057892 */ /* 0x000fc8000f8ec03f */
[----:B------:R-:W-:-:S03]  /*12b0*/  UIADD3 UR5, UR4, -UR5, URZ ;  /* 0x8000000504057290 */ /* 0x000fc6000fffe03f */
[----:B------:R-:W-:Y:S01]  /*12c0*/  ULDC UR4, c[0x0][0x28c] ;  /* 0x0000a30000047ab9 */ /* 0x000fe20000000800 */
[----:B------:R-:W-:Y:S01]  /*12d0*/  ULEA UR5, UR5, UR6, 0xd ;  /* 0x0000000605057291 */ /* 0x000fe2000f8e683f */
[----:B------:R-:W-:-:S03]  /*12e0*/  ISETP.LT.AND P0, PT, RZ, UR4, PT ;  /* 0x00000004ff007c0c */ /* 0x000fc6000bf01270 */
[----:B------:R-:W-:-:S04]  /*12f0*/  UIADD3 UR5, UR5, 0x100, URZ ;  /* 0x0000010005057890 */ /* 0x000fc8000fffe03f */
[----:B------:R-:W-:-:S04]  /*1300*/  USHF.R.U32.HI UR5, URZ, 0x4, UR5 ;  /* 0x000000043f057899 */ /* 0x000fc80008011605 */
[----:B------:R-:W-:Y:S02]  /*1310*/  ULOP3.LUT UR41, UR5, 0x3fff, URZ, 0xc0, !UPT ;  /* 0x00003fff05297892 */ /* 0x000fe4000f8ec03f */
[----:B01---5:R-:W-:Y:S10]  /*1320*/  @P0 BRA `(.L_x_17) ;  /* 0x0000000000400947 */ /* 0x023ff40003800000 */
[----:B------:R-:W-:Y:S01]  /*1330*/  MOV R0, 0x0 ;  /* 0x0000000000007802 */ /* 0x000fe20000000f00 */
[----:B------:R-:W-:Y:S01]  /*1340*/  ULDC.64 UR4, c[0x4][0x68] ;  /* 0x01001a0000047ab9 */ /* 0x000fe20000000a00 */
[----:B------:R-:W-:Y:S01]  /*1350*/  ULDC.64 UR6, c[0x4][0x8] ;  /* 0x0100020000067ab9 */ /* 0x000fe20000000a00 */
[----:B01----:R-:W-:Y:S01]  /*1360*/  IMAD.U32 R4, RZ, RZ, UR4 ;  /* 0x00000004ff047e24 */ /* 0x003fe2000f8e00ff */
[----:B------:R0:W1:Y:S01]  /*1370*/  LDC.64 R14, c[0x4][R0] ;  /* 0x01000000000e7b82 */ /* 0x0000620000000a00 */
[----:B------:R-:W-:Y:S01]  /*1380*/  IMAD.U32 R5, RZ, RZ, UR5 ;  /* 0x00000005ff057e24 */ /* 0x000fe2000f8e00ff */
[----:B------:R-:W-:Y:S01]  /*1390*/  ULDC.64 UR4, c[0x4][0x70] ;  /* 0x01001c0000047ab9 */ /* 0x000fe20000000a00 */
[----:B------:R-:W-:Y:S02]  /*13a0*/  IMAD.U32 R10, RZ, RZ, UR6 ;  /* 0x00000006ff0a7e24 */ /* 0x000fe4000f8e00ff */
[----:B------:R-:W-:Y:S02]  /*13b0*/  IMAD.U32 R6, RZ, RZ, UR4 ;  /* 0x00000004ff067e24 */ /* 0x000fe4000f8e00ff */
[----:B------:R-:W-:-:S02]  /*13c0*/  IMAD.U32 R7, RZ, RZ, UR5 ;  /* 0x00000005ff077e24 */ /* 0x000fc4000f8e00ff */
[----:B------:R-:W-:Y:S02]  /*13d0*/  IMAD.U32 R11, RZ, RZ, UR7 ;  /* 0x00000007ff0b7e24 */ /* 0x000fe4000f8e00ff */
[----:B------:R-:W-:Y:S02]  /*13e0*/  IMAD.MOV.U32 R8, RZ, RZ, 0x1e1 ;  /* 0x000001e1ff087424 */ /* 0x000fe400078e00ff */
[----:B------:R-:W-:Y:S02]  /*13f0*/  IMAD.MOV.U32 R12, RZ, RZ, 0x1 ;  /* 0x00000001ff0c7424 */ /* 0x000fe400078e00ff */
[----:B0-----:R-:W-:-:S07]  /*1400*/  IMAD.MOV.U32 R13, RZ, RZ, RZ ;  /* 0x000000ffff0d7224 */ /* 0x001fce00078e00ff */
[----:B------:R-:W-:-:S07]  /*1410*/  LEPC R20, `(.L_x_17) ;  /* 0x000000001014794e */ /* 0x000fce0000000000 */
[----:B-12--5:R-:W-:Y:S05]  /*1420*/  CALL.ABS.NOINC R14 ;  /* 0x000000000e007343 */ /* 0x026fea0003c00000 */
.L_x_17:
[----:B------:R-:W-:-:S13]  /*1430*/  ISETP.NE.AND P0, PT, R106, 0x3, PT ;  /* 0x000000036a00780c */ /* 0x000fda0003f05270 */
[----:B------:R-:W-:Y:S05]  /*1440*/  @!P0 BRA `(.L_x_18) ;  /* 0x0000000000048947 */ /* 0x000fea0003800000 */
[----:B------:R-:W-:Y:S01]  /*1450*/  BPT.TRAP 0x1 ;  /* 0x000000040000795c */ /* 0x000fe20000300000 */
.L_x_18:
[----:B------:R-:W3:Y:S01]  /*1460*/  S2UR UR5, SR_CgaCtaId ;  /* 0x00000000000579c3 */ /* 0x000ee20000008800 */
[----:B------:R-:W-:Y:S01]  /*1470*/  UMOV UR4, 0x400 ;  /* 0x0000040000047882 */ /* 0x000fe20000000000 */
[----:B------:R-:W-:Y:S02]  /*1480*/  IMAD.U32 R0, RZ, RZ, UR38 ;  /* 0x00000026ff007e24 */ /* 0x000fe4000f8e00ff */
[----:B------:R-:W-:-:S03]  /*1490*/  IMAD.U32 R3, RZ, RZ, UR39 ;  /* 0x00000027ff037e24 */ /* 0x000fc6000f8e00ff */
[----:B------:R-:W-:Y:S01]  /*14a0*/  SHF.L.U32 R0, R0, 0x1f, RZ ;  /* 0x0000001f00007819 */ /* 0x000fe200000006ff */
[----:B---3--:R-:W-:-:S06]  /*14b0*/  ULEA UR4, UR5, UR4, 0x18 ;  /* 0x0000000405047291 */ /* 0x008fcc000f8ec03f */
[----:B------:R-:W-:-:S04]  /*14c0*/  IMAD.U32 R6, RZ, RZ, UR4 ;  /* 0x00000004ff067e24 */ /* 0x000fc8000f8e00ff */
[----:B------:R-:W-:-:S04]  /*14d0*/  IMAD R3, R3, 0x8, R6 ;  /* 0x0000000803037824 */ /* 0x000fc800078e0206 */
[----:B------:R3:W4:Y:S01]  /*14e0*/  SYNCS.PHASECHK.TRANS64.TRYWAIT P1, [R3+URZ], R0 ;  /* 0x00000000030075a7 */ /* 0x000722000802017f */
[----:B------:R-:W-:Y:S05]  /*14f0*/  @!P0 BRA `(.L_x_19) ;  /* 0x0000000000048947 */ /* 0x000fea0003800000 */
[----:B------:R-:W-:Y:S01]  /*1500*/  BPT.TRAP 0x1 ;  /* 0x000000040000795c */ /* 0x000fe20000300000 */
.L_x_19:
[----:B----4-:R-:W-:Y:S05]  /*1510*/  @P1 BRA `(.L_x_20) ;  /* 0x0000000000081947 */ /* 0x010fea0003800000 */
[----:B------:R-:W4:Y:S02]  /*1520*/  SYNCS.PHASECHK.TRANS64.TRYWAIT P1, [R3+URZ], R0 ;  /* 0x00000000030075a7 */ /* 0x000f24000802017f */
[----:B----4-:R-:W-:Y:S05]  /*1530*/  @!P1 BRA `(.L_x_21) ;  /* 0x0000007400449947 */ /* 0x010fea0003800000 */
.L_x_20:
[----:B------:R-:W-:-:S04]  /*1540*/  UISETP.LT.AND UP0, UPT, UR40, 0x1, UPT ;  /* 0x000000012800788c */ /* 0x000fc8000bf01270 */
[----:B------:R-:W-:-:S06]  /*1550*/  USEL UR4, UR40, 0x1, UP0 ;  /* 0x0000000128047887 */ /* 0x000fcc0008000000 */
[----:B---34-:R-:W-:Y:S01]  /*1560*/  IMAD.U32 R0, RZ, RZ, UR4 ;  /* 0x00000004ff007e24 */ /* 0x018fe2000f8e00ff */
[----:B------:R-:W-:Y:S05]  /*1570*/  WARPSYNC.ALL ;  /* 0x0000000000007948 */ /* 0x000fea0003800000 */
[----:B------:R-:W-:-:S04]  /*1580*/  IADD3 R0, -R0, UR40, RZ ;  /* 0x0000002800007c10 */ /* 0x000fc8000fffe1ff */
[----:B------:R-:W-:Y:S02]  /*1590*/  ISETP.GE.AND P1, PT, R0, 0x1, PT ;  /* 0x000000010000780c */ /* 0x000fe40003f26270 */
[----:B------:R-:W-:Y:S01]  /*15a0*/  R2UR UR4, R6 ;  /* 0x00000000060472ca */ /* 0x000fe200000e0000 */
[----:B------:R-:W-:Y:S01]  /*15b0*/  WARPGROUP.ARRIVE ;  /* 0x00000000000079c5 */ /* 0x000fe20000000000 */
[----:B------:R-:W-:Y:S01]  /*15c0*/  UMOV UR9, 0x40000040 ;  /* 0x4000004000097882 */ /* 0x000fe20000000000 */
[----:B------:R-:W-:-:S10]  /*15d0*/  UMOV UR11, 0x40000040 ;  /* 0x40000040000b7882 */ /* 0x000fd40000000000 */
[----:B------:R-:W-:-:S04]  /*15e0*/  UIADD3 UR4, UR4, 0x28100, URZ ;  /* 0x0002810004047890 */ /* 0x000fc8000fffe03f */
[----:B------:R-:W-:-:S04]  /*15f0*/  USHF.R.U32.HI UR4, URZ, 0x4, UR4 ;  /* 0x000000043f047899 */ /* 0x000fc80008011604 */
[----:B------:R-:W-:Y:S02]  /*1600*/  ULOP3.LUT UR5, UR4, 0x3fff, URZ, 0xc0, !UPT ;  /* 0x00003fff04057892 */ /* 0x000fe4000f8ec03f */
[----:B------:R-:W-:Y:S02]  /*1610*/  ULOP3.LUT UR4, UR41, 0x10000, URZ, 0xfc, !UPT ;  /* 0x0001000029047892 */ /* 0x000fe4000f8efc3f */
[----:B------:R-:W-:Y:S02]  /*1620*/  ULOP3.LUT UR5, UR5, 0x10000, URZ, 0xfc, !UPT ;  /* 0x0001000005057892 */ /* 0x000fe4000f8efc3f */
[----:B------:R-:W-:Y:S02]  /*1630*/  ULEA UR7, UR39, UR4, 0xb ;  /* 0x0000000427077291 */ /* 0x000fe4000f8e583f */
[----:B------:R-:W-:Y:S02]  /*1640*/  ULEA UR6, UR39, UR5, 0x9 ;  /* 0x0000000527067291 */ /* 0x000fe4000f8e483f */
[----:B------:R-:W-:-:S03]  /*1650*/  UIADD3 UR12, UR7, 0x400, URZ ;  /* 0x00000400070c7890 */ /* 0x000fc6000fffe03f */
[----:B------:R-:W-:Y:S02]  /*1660*/  UMOV UR8, UR7 ;  /* 0x0000000700087c82 */ /* 0x000fe40008000000 */
[----:B------:R-:W-:Y:S02]  /*1670*/  UMOV UR10, UR6 ;  /* 0x00000006000a7c82 */ /* 0x000fe40008000000 */
[----:B------:R-:W-:Y:S01]  /*1680*/  HGMMA.64x64x8.F32.TF32 R56, gdesc[UR8], RZ, !UPT, gsb0 ;  /* 0x04e00000083879f0 */ /* 0x000fe2000c0028ff */
[----:B------:R-:W-:Y:S01]  /*1690*/  UMOV UR8, UR12 ;  /* 0x0000000c00087c82 */ /* 0x000fe20008000000 */
[----:B------:R-:W-:Y:S01]  /*16a0*/  UMOV UR9, 0x40000040 ;  /* 0x4000004000097882 */ /* 0x000fe20000000000 */
[----:B------:R-:W-:Y:S01]  /*16b0*/  UIADD3 UR12, UR7, 0x402, URZ ;  /* 0x00000402070c7890 */ /* 0x000fe2000fffe03f */
[----:B------:R-:W-:Y:S02]  /*16c0*/  WARPGROUP.DEPBAR.LE gsb0, 0x0 ;  /* 0x00008000000079c5 */ /* 0x000fe40000010000 */
[----:B------:R-:W-:-:S06]  /*16d0*/  WARPGROUP.ARRIVE ;  /* 0x00000000000079c5 */ /* 0x000fcc0000000000 */
[----:B------:R-:W-:Y:S01]  /*16e0*/  HGMMA.64x64x8.F32.TF32 R24, gdesc[UR8], RZ, !UPT, gsb0 ;  /* 0x04e00000081879f0 */ /* 0x000fe2000c0028ff */
[----:B------:R-:W-:Y:S02]  /*16f0*/  UIADD3 UR8, UR7, 0x2, URZ ;  /* 0x0000000207087890 */ /* 0x000fe4000fffe03f */
[----:B------:R-:W-:Y:S01]  /*1700*/  UIADD3 UR10, UR6, 0x2, URZ ;  /* 0x00000002060a7890 */ /* 0x000fe2000fffe03f */
[----:B------:R-:W-:Y:S01]  /*1710*/  UMOV UR9, 0x40000040 ;  /* 0x4000004000097882 */ /* 0x000fe20000000000 */
[----:B------:R-:W-:Y:S01]  /*1720*/  UMOV UR11, 0x40000040 ;  /* 0x40000040000b7882 */ /* 0x000fe20000000000 */
[----:B------:R-:W-:Y:S02]  /*1730*/  WARPGROUP.DEPBAR.LE gsb0, 0x0 ;  /* 0x00008000000079c5 */ /* 0x000fe40000010000 */
[----:B------:R-:W-:-:S06]  /*1740*/  WARPGROUP.ARRIVE ;  /* 0x00000000000079c5 */ /* 0x000fcc0000000000 */
[----:B------:R-:W-:Y:S01]  /*1750*/  HGMMA.64x64x8.F32.TF32 R56, gdesc[UR8], R56, gsb0 ;  /* 0x04e00000083879f0 */ /* 0x000fe20008002838 */
[----:B------:R-:W-:Y:S01]  /*1760*/  UMOV UR8, UR12 ;  /* 0x0000000c00087c82 */ /* 0x000fe20008000000 */
[----:B------:R-:W-:Y:S01]  /*1770*/  UMOV UR9, 0x40000040 ;  /* 0x4000004000097882 */ /* 0x000fe20000000000 */
[----:B------:R-:W-:Y:S01]  /*1780*/  UIADD3 UR12, UR7, 0x404, URZ ;  /* 0x00000404070c7890 */ /* 0x000fe2000fffe03f */
[----:B------:R-:W-:Y:S02]  /*1790*/  WARPGROUP.DEPBAR.LE gsb0, 0x0 ;  /* 0x00008000000079c5 */ /* 0x000fe40000010000 */
[----:B------:R-:W-:-:S06]  /*17a0*/  WARPGROUP.ARRIVE ;  /* 0x00000000000079c5 */ /* 0x000fcc0000000000 */
[----:B------:R-:W-:Y:S01]  /*17b0*/  HGMMA.64x64x8.F32.TF32 R24, gdesc[UR8], R24, gsb0 ;  /* 0x04e00000081879f0 */ /* 0x000fe20008002818 */
        /* <DEDUP_REMOVED lines=9> */
[----:B------:R-:W-:Y:S02]  /*1850*/  WARPGROUP.DEPBAR.LE gsb0, 0x0 ;  /* 0x00008000000079c5 */ /* 0x000fe40000010000 */
[----:B------:R-:W-:-:S06]  /*1860*/  WARPGROUP.ARRIVE ;  /* 0x00000000000079c5 */ /* 0x000fcc0000000000 */
[----:B------:R-:W-:Y:S01]  /*1870*/  HGMMA.64x64x8.F32.TF32 R24, gdesc[UR8], R24, gsb0 ;  /* 0x04e00000081879f0 */ /* 0x000fe20008002818 */
[----:B------:R-:W-:Y:S02]  /*1880*/  UIADD3 UR8, UR7, 0x6, URZ ;  /* 0x0000000607087890 */ /* 0x000fe4000fffe03f */
[----:B------:R-:W-:Y:S01]  /*1890*/  UIADD3 UR10, UR6, 0x6, URZ ;  /* 0x00000006060a7890 */ /* 0x000fe2000fffe03f */
[----:B------:R-:W-:Y:S01]  /*18a0*/  UMOV UR9, 0x40000040 ;  /* 0x4000004000097882 */ /* 0x000fe20000000000 */
[----:B------:R-:W-:Y:S01]  /*18b0*/  UMOV UR11, 0x40000040 ;  /* 0x40000040000b7882 */ /* 0x000fe20000000000 */
[----:B------:R-:W-:Y:S01]  /*18c0*/  UIADD3 UR7, UR7, 0x406, URZ ;  /* 0x0000040607077890 */ /* 0x000fe2000fffe03f */
[----:B------:R-:W-:Y:S02]  /*18d0*/  WARPGROUP.DEPBAR.LE gsb0, 0x0 ;  /* 0x00008000000079c5 */ /* 0x000fe40000010000 */
[----:B------:R-:W-:-:S06]  /*18e0*/  WARPGROUP.ARRIVE ;  /* 0x00000000000079c5 */ /* 0x000fcc0000000000 */
[----:B------:R-:W-:Y:S01]  /*18f0*/  HGMMA.64x64x8.F32.TF32 R56, gdesc[UR8], R56, gsb0 ;  /* 0x04e00000083879f0 */ /* 0x000fe20008002838 */
[----:B------:R-:W-:Y:S01]  /*1900*/  UMOV UR8, UR7 ;  /* 0x0000000700087c82 */ /* 0x000fe20008000000 */
[----:B------:R-:W-:Y:S01]  /*1910*/  UMOV UR9, 0x40000040 ;  /* 0x4000004000097882 */ /* 0x000fe20000000000 */
[----:B------:R-:W-:Y:S02]  /*1920*/  WARPGROUP.DEPBAR.LE gsb0, 0x0 ;  /* 0x00008000000079c5 */ /* 0x000fe40000010000 */
[----:B------:R-:W-:-:S06]  /*1930*/  WARPGROUP.ARRIVE ;  /* 0x00000000000079c5 */ /* 0x000fcc0000000000 */
[----:B------:R-:W-:Y:S03]  /*1940*/  HGMMA.64x64x8.F32.TF32 R24, gdesc[UR8], R24, gsb0 ;  /* 0x04e00000081879f0 */ /* 0x000fe60008002818 */
[----:B------:R-:W-:Y:S02]  /*1950*/  WARPGROUP.DEPBAR.LE gsb0, 0x0 ;  /* 0x00008000000079c5 */ /* 0x000fe40000010000 */
[----:B------:R-:W-:Y:S05]  /*1960*/  @!P1 BRA `(.L_x_22) ;  /* 0x0000000400849947 */ /* 0x000fea0003800000 */
[----:B------:R-:W-:Y:S02]  /*1970*/  UIADD3 UR6, UR39, 0x1, URZ ;  /* 0x0000000127067890 */ /* 0x000fe4000fffe03f */
[----:B------:R-:W-:Y:S02]  /*1980*/  IMAD.U32 R3, RZ, RZ, UR39 ;  /* 0x00000027ff037e24 */ /* 0x000fe4000f8e00ff */
[----:B------:R-:W-:-:S04]  /*1990*/  UISETP.NE.AND UP0, UPT, UR6, 0x5, UPT ;  /* 0x000000050600788c */ /* 0x000fc8000bf05270 */
[----:B------:R-:W-:Y:S02]  /*19a0*/  USEL UR7, URZ, 0x1, UP0 ;  /* 0x000000013f077887 */ /* 0x000fe40008000000 */
[----:B------:R-:W-:Y:S02]  /*19b0*/  USEL UR6, UR6, URZ, UP0 ;  /* 0x0000003f06067287 */ /* 0x000fe40008000000 */
[----:B------:R-:W-:-:S06]  /*19c0*/  ULOP3.LUT UR7, UR38, UR7, URZ, 0x3c, !UPT ;  /* 0x0000000726077292 */ /* 0x000fcc000f8e3c3f */
[----:B------:R-:W-:-:S07]  /*19d0*/  IMAD.U32 R7, RZ, RZ, UR7 ;  /* 0x00000007ff077e24 */ /* 0x000fce000f8e00ff */
.L_x_29:
[----:B------:R-:W-:Y:S05]  /*19e0*/  @!P0 BRA `(.L_x_23) ;  /* 0x0000000000048947 */ /* 0x000fea0003800000 */
[----:B------:R-:W-:Y:S01]  /*19f0*/  BPT.TRAP 0x1 ;  /* 0x000000040000795c */ /* 0x000fe20000300000 */
.L_x_23:
[----:B------:R-:W3:Y:S01]  /*1a00*/  S2UR UR8, SR_CgaCtaId ;  /* 0x00000000000879c3 */ /* 0x000ee20000008800 */
[----:B------:R-:W-:Y:S01]  /*1a10*/  UMOV UR7, 0x400 ;  /* 0x0000040000077882 */ /* 0x000fe20000000000 */
[----:B01----:R-:W-:Y:S01]  /*1a20*/  IMAD.U32 R5, RZ, RZ, UR6 ;  /* 0x00000006ff057e24 */ /* 0x003fe2000f8e00ff */
[----:B------:R-:W-:Y:S01]  /*1a30*/  SHF.L.U32 R4, R7, 0x1f, RZ ;  /* 0x0000001f07047819 */ /* 0x000fe200000006ff */
[----:B---3--:R-:W-:-:S06]  /*1a40*/  ULEA UR7, UR8, UR7, 0x18 ;  /* 0x0000000708077291 */ /* 0x008fcc000f8ec03f */
[----:B------:R-:W-:-:S04]  /*1a50*/  IMAD.U32 R6, RZ, RZ, UR7 ;  /* 0x00000007ff067e24 */ /* 0x000fc8000f8e00ff */
[----:B------:R-:W-:-:S04]  /*1a60*/  IMAD R5, R5, 0x8, R6 ;  /* 0x0000000805057824 */ /* 0x000fc800078e0206 */
[----:B------:R0:W1:Y:S01]  /*1a70*/  SYNCS.PHASECHK.TRANS64.TRYWAIT P1, [R5+URZ], R4 ;  /* 0x00000004050075a7 */ /* 0x000062000802017f */
[----:B------:R-:W-:Y:S05]  /*1a80*/  @!P0 BRA `(.L_x_24) ;  /* 0x0000000000048947 */ /* 0x000fea0003800000 */
[----:B------:R-:W-:Y:S01]  /*1a90*/  BPT.TRAP 0x1 ;  /* 0x000000040000795c */ /* 0x000fe20000300000 */
.L_x_24:
[----:B-1----:R-:W-:Y:S05]  /*1aa0*/  @P1 BRA `(.L_x_25) ;  /* 0x0000000000081947 */ /* 0x002fea0003800000 */
[----:B------:R-:W1:Y:S02]  /*1ab0*/  SYNCS.PHASECHK.TRANS64.TRYWAIT P1, [R5+URZ], R4 ;  /* 0x00000004050075a7 */ /* 0x000e64000802017f */
[----:B-1----:R-:W-:Y:S05]  /*1ac0*/  @!P1 BRA `(.L_x_26) ;  /* 0x0000006c00f49947 */ /* 0x002fea0003800000 */
.L_x_25:
[----:B------:R-:W-:Y:S01]  /*1ad0*/  ULEA UR7, UR6, UR5, 0x9 ;  /* 0x0000000506077291 */ /* 0x000fe2000f8e483f */
[----:B------:R-:W-:Y:S01]  /*1ae0*/  WARPGROUP.ARRIVE ;  /* 0x00000000000079c5 */ /* 0x000fe20000000000 */
[----:B------:R-:W-:Y:S01]  /*1af0*/  ULEA UR12, UR6, UR4, 0xb ;  /* 0x00000004060c7291 */ /* 0x000fe2000f8e583f */
[----:B------:R-:W-:Y:S01]  /*1b00*/  UMOV UR11, 0x40000040 ;  /* 0x40000040000b7882 */ /* 0x000fe20000000000 */
[----:B------:R-:W-:Y:S02]  /*1b10*/  UMOV UR9, 0x40000040 ;  /* 0x4000004000097882 */ /* 0x000fe40000000000 */
[----:B------:R-:W-:Y:S01]  /*1b20*/  UIADD3 UR13, UR12, 0x400, URZ ;  /* 0x000004000c0d7890 */ /* 0x000fe2000fffe03f */
[----:B------:R-:W-:Y:S02]  /*1b30*/  UMOV UR10, UR7 ;  /* 0x00000007000a7c82 */ /* 0x000fe40008000000 */
[----:B------:R-:W-:Y:S02]  /*1b40*/  UMOV UR8, UR12 ;  /* 0x0000000c00087c82 */ /* 0x000fe40008000000 */
[----:B------:R-:W-:Y:S01]  /*1b50*/  HGMMA.64x64x8.F32.TF32 R56, gdesc[UR8], R56, gsb0 ;  /* 0x04e00000083879f0 */ /* 0x000fe20008002838 */
[----:B------:R-:W-:Y:S01]  /*1b60*/  UMOV UR9, 0x40000040 ;  /* 0x4000004000097882 */ /* 0x000fe20000000000 */
[----:B------:R-:W-:Y:S01]  /*1b70*/  UMOV UR8, UR13 ;  /* 0x0000000d00087c82 */ /* 0x000fe20008000000 */
[----:B------:R-:W-:Y:S01]  /*1b80*/  UIADD3 UR13, UR12, 0x402, URZ ;  /* 0x000004020c0d7890 */ /* 0x000fe2000fffe03f */
[----:B------:R-:W-:-:S02]  /*1b90*/  WARPGROUP.DEPBAR.LE gsb0, 0x0 ;  /* 0x00008000000079c5 */ /* 0x000fc40000010000 */
        /* <DEDUP_REMOVED lines=42> */
[----:B------:R-:W-:Y:S01]  /*1e40*/  BPT.TRAP 0x1 ;  /* 0x000000040000795c */ /* 0x000fe20000300000 */
.L_x_27:
[----:B------:R-:W-:-:S13]  /*1e50*/  ISETP.NE.AND P1, PT, R23, RZ, PT ;  /* 0x000000ff1700720c */ /* 0x000fda0003f25270 */
[----:B01----:R-:W-:-:S04]  /*1e60*/  @P1 IMAD R4, R3, 0x8, R6 ;  /* 0x0000000803041824 */ /* 0x003fc800078e0206 */
[----:B------:R-:W-:-:S05]  /*1e70*/  @P1 VIADD R5, R4, 0x28 ;  /* 0x0000002804051836 */ /* 0x000fca0000000000 */
[----:B------:R-:W-:-:S04]  /*1e80*/  @P1 PRMT R5, R22, 0x654, R5 ;  /* 0x0000065416051816 */ /* 0x000fc80000000005 */
[----:B------:R0:W-:Y:S01]  /*1e90*/  @P1 SYNCS.ARRIVE.TRANS64.RED.A1T0 RZ, [R5+URZ], RZ ;  /* 0x000000ff05ff19a7 */ /* 0x0001e2000810043f */
[----:B------:R-:W-:-:S13]  /*1ea0*/  ISETP.GT.U32.AND P1, PT, R19, 0x1, PT ;  /* 0x000000011300780c */ /* 0x000fda0003f24070 */
[----:B0-----:R-:W-:Y:S05]  /*1eb0*/  @P1 BRA `(.L_x_28) ;  /* 0x0000000000041947 */ /* 0x001fea0003800000 */
[----:B------:R-:W-:Y:S01]  /*1ec0*/  BPT.TRAP 0x1 ;  /* 0x000000040000795c */ /* 0x000fe20000300000 */
.L_x_28:
[----:B------:R-:W-:Y:S01]  /*1ed0*/  UIADD3 UR6, UR6, 0x1, URZ ;  /* 0x0000000106067890 */ /* 0x000fe2000fffe03f */
[C---:B------:R-:W-:Y:S01]  /*1ee0*/  ISETP.GT.AND P2, PT, R0.reuse, 0x1, PT ;  /* 0x000000010000780c */ /* 0x040fe20003f44270 */
[----:B------:R-:W-:Y:S02]  /*1ef0*/  VIADD R3, R3, 0x1 ;  /* 0x0000000103037836 */ /* 0x000fe40000000000 */
[----:B------:R-:W-:Y:S01]  /*1f00*/  UISETP.NE.AND UP0, UPT, UR6, 0x5, UPT ;  /* 0x000000050600788c */ /* 0x000fe2000bf05270 */
[----:B------:R-:W-:Y:S02]  /*1f10*/  VIADD R0, R0, 0xffffffff ;  /* 0xffffffff00007836 */ /* 0x000fe40000000000 */
[C---:B------:R-:W-:Y:S01]  /*1f20*/  ISETP.NE.AND P1, PT, R3.reuse, 0x5, PT ;  /* 0x000000050300780c */ /* 0x040fe20003f25270 */
[----:B------:R-:W-:Y:S02]  /*1f30*/  USEL UR7, URZ, 0x1, UP0 ;  /* 0x000000013f077887 */ /* 0x000fe40008000000 */
[----:B------:R-:W-:Y:S01]  /*1f40*/  USEL UR6, UR6, URZ, UP0 ;  /* 0x0000003f06067287 */ /* 0x000fe20008000000 */
[----:B------:R-:W-:-:S03]  /*1f50*/  SEL R3, R3, RZ, P1 ;  /* 0x000000ff03037207 */ /* 0x000fc60000800000 */
[----:B------:R-:W-:Y:S01]  /*1f60*/  LOP3.LUT R7, R7, UR7, RZ, 0x3c, !PT ;  /* 0x0000000707077c12 */ /* 0x000fe2000f8e3cff */
[----:B------:R-:W-:Y:S07]  /*1f70*/  @P2 BRA `(.L_x_29) ;  /* 0xfffffff800982947 */ /* 0x000fee000383ffff */
.L_x_22:
[----:B------:R-:W3:Y:S02]  /*1f80*/  LDC R0, c[0x0][0x28c] ;  /* 0x0000a300ff007b82 */ /* 0x000ee40000000800 */
[----:B---3--:R-:W-:-:S13]  /*1f90*/  ISETP.GE.AND P1, PT, R0, 0x1, PT ;  /* 0x000000010000780c */ /* 0x008fda0003f26270 */
[----:B------:R-:W-:Y:S05]  /*1fa0*/  @!P1 BRA `(.L_x_30) ;  /* 0x0000000000509947 */ /* 0x000fea0003800000 */
[----:B------:R-:W-:Y:S05]  /*1fb0*/  @!P0 BRA `(.L_x_31) ;  /* 0x0000000000048947 */ /* 0x000fea0003800000 */
[----:B------:R-:W-:Y:S01]  /*1fc0*/  BPT.TRAP 0x1 ;  /* 0x000000040000795c */ /* 0x000fe20000300000 */
.L_x_31:
[----:B------:R-:W-:Y:S01]  /*1fd0*/  ISETP.NE.AND P0, PT, R23, RZ, PT ;  /* 0x000000ff1700720c */ /* 0x000fe20003f05270 */
[----:B------:R-:W-:Y:S01]  /*1fe0*/  BSSY B0, `(.L_x_32) ;  /* 0x000000e000007945 */ /* 0x000fe20003800000 */
[----:B------:R-:W-:-:S11]  /*1ff0*/  ISETP.GT.U32.AND P1, PT, R19, 0x1, PT ;  /* 0x000000011300780c */ /* 0x000fd60003f24070 */
[----:B------:R-:W-:Y:S05]  /*2000*/  @!P0 BRA `(.L_x_33) ;  /* 0x00000000002c8947 */ /* 0x000fea0003800000 */
[----:B------:R-:W-:-:S04]  /*2010*/  UISETP.LT.AND UP0, UPT, UR40, 0x1, UPT ;  /* 0x000000012800788c */ /* 0x000fc8000bf01270 */
[----:B------:R-:W-:-:S04]  /*2020*/  USEL UR6, UR40, 0x1, UP0 ;  /* 0x0000000128067887 */ /* 0x000fc80008000000 */
[----:B------:R-:W-:-:S04]  /*2030*/  UIADD3 UR6, UR39, UR40, -UR6 ;  /* 0x0000002827067290 */ /* 0x000fc8000fffe806 */
[----:B------:R-:W-:-:S04]  /*2040*/  UIMAD.WIDE.U32 UR4, UR6, -0x33333333, URZ ;  /* 0xcccccccd060478a5 */ /* 0x000fc8000f8e003f */
[----:B------:R-:W-:-:S04]  /*2050*/  USHF.R.U32.HI UR4, URZ, 0x2, UR5 ;  /* 0x000000023f047899 */ /* 0x000fc80008011605 */
[----:B------:R-:W-:-:S06]  /*2060*/  UIMAD UR6, UR4, -0x5, UR6 ;  /* 0xfffffffb040678a4 */ /* 0x000fcc000f8e0206 */
[----:B------:R-:W-:-:S04]  /*2070*/  IMAD.U32 R3, RZ, RZ, UR6 ;  /* 0x00000006ff037e24 */ /* 0x000fc8000f8e00ff */
[----:B------:R-:W-:-:S04]  /*2080*/  IMAD R0, R3, 0x8, R6 ;  /* 0x0000000803007824 */ /* 0x000fc800078e0206 */
[----:B------:R-:W-:-:S05]  /*2090*/  VIADD R3, R0, 0x28 ;  /* 0x0000002800037836 */ /* 0x000fca0000000000 */
[----:B------:R-:W-:-:S04]  /*20a0*/  PRMT R3, R22, 0x654, R3 ;  /* 0x0000065416037816 */ /* 0x000fc80000000003 */
[----:B------:R3:W-:Y:S03]  /*20b0*/  SYNCS.ARRIVE.TRANS64.RED.A1T0 RZ, [R3+URZ], RZ ;  /* 0x000000ff03ff79a7 */ /* 0x0007e6000810043f */
.L_x_33:
[----:B------:R-:W-:Y:S05]  /*20c0*/  BSYNC B0 ;  /* 0x0000000000007941 */ /* 0x000fea0003800000 */
.L_x_32:
[----:B------:R-:W-:Y:S05]  /*20d0*/  @P1 BRA `(.L_x_30) ;  /* 0x0000000000041947 */ /* 0x000fea0003800000 */
[----:B------:R-:W-:Y:S01]  /*20e0*/  BPT.TRAP 0x1 ;  /* 0x000000040000795c */ /* 0x000fe20000300000 */
.L_x_30:
[----:B------:R-:W4:Y:S01]  /*20f0*/  LDC R6, c[0x0][0x288] ;  /* 0x0000a200ff067b82 */ /* 0x000f220000000800 */
[--C-:B------:R-:W-:Y:S01]  /*2100*/  SHF.R.U32.HI R0, RZ, 0x2, R18.reuse ;  /* 0x00000002ff007819 */ /* 0x100fe20000011612 */
[----:B------:R-:W-:Y:S01]  /*2110*/  IMAD.SHL.U32 R11, R92, 0x40, RZ ;  /* 0x000000405c0b7824 */ /* 0x000fe200078e00ff */
[----:B01----:R-:W-:Y:S01]  /*2120*/  SHF.R.U32.HI R5, RZ, 0x7, R18 ;  /* 0x00000007ff057819 */ /* 0x003fe20000011612 */
[----:B------:R-:W-:Y:S01]  /*2130*/  UIADD3 UR39, UR40, UR39, URZ ;  /* 0x0000002728277290 */ /* 0x000fe2000fffe03f */
[----:B---3--:R-:W-:Y:S01]  /*2140*/  LOP3.LUT R3, R0, 0x7, RZ, 0xc0, !PT ;  /* 0x0000000700037812 */ /* 0x008fe200078ec0ff */
[----:B------:R-:W-:Y:S01]  /*2150*/  ULDC UR7, c[0x0][0x284] ;  /* 0x0000a10000077ab9 */ /* 0x000fe20000000800 */
[----:B------:R-:W-:Y:S01]  /*2160*/  LOP3.LUT R0, R5, 0x1, RZ, 0xc0, !PT ;  /* 0x0000000105007812 */ /* 0x000fe200078ec0ff */
[----:B------:R-:W-:Y:S01]  /*2170*/  UISETP.GT.U32.AND UP0, UPT, UR39, 0x4, UPT ;  /* 0x000000042700788c */ /* 0x000fe2000bf04070 */
[C---:B------:R-:W-:Y:S01]  /*2180*/  LOP3.LUT R4, R18.reuse, 0x60, RZ, 0xc0, !PT ;  /* 0x0000006012047812 */ /* 0x040fe200078ec0ff */
[----:B------:R-:W-:Y:S01]  /*2190*/  UISETP.GE.U32.AND UP1, UPT, UR40, 0x5, UPT ;  /* 0x000000052800788c */ /* 0x000fe2000bf26070 */
[----:B------:R-:W-:Y:S01]  /*21a0*/  LOP3.LUT R5, R18, 0x3, RZ, 0xc0, !PT ;  /* 0x0000000312057812 */ /* 0x000fe200078ec0ff */
[----:B------:R-:W-:Y:S01]  /*21b0*/  IMAD.SHL.U32 R8, R0, 0x40, RZ ;  /* 0x0000004000087824 */ /* 0x000fe200078e00ff */
[----:B------:R-:W-:Y:S01]  /*21c0*/  SHF.R.U32.HI R4, RZ, 0x1, R4 ;  /* 0x00000001ff047819 */ /* 0x000fe20000011604 */
[----:B------:R-:W-:Y:S01]  /*21d0*/  UISETP.LT.U32.AND UP0, UPT, UR40, 0x5, UP0 ;  /* 0x000000052800788c */ /* 0x000fe20008701070 */
[----:B------:R-:W-:Y:S01]  /*21e0*/  SHF.R.S32.HI R15, RZ, 0x1f, R89 ;  /* 0x0000001fff0f7819 */ /* 0x000fe20000011459 */
[----:B------:R-:W-:Y:S01]  /*21f0*/  ULDC.64 UR8, c[0x0][0x5d0] ;  /* 0x0001740000087ab9 */ /* 0x000fe20000000a00 */
[--C-:B------:R-:W-:Y:S01]  /*2200*/  IADD3 R7, RZ, -R4, -R3.reuse ;  /* 0x80000004ff077210 */ /* 0x100fe20007ffe803 */
[----:B------:R-:W-:Y:S01]  /*2210*/  UIMAD.WIDE.U32 UR4, UR39, -0x33333333, URZ ;  /* 0xcccccccd270478a5 */ /* 0x000fe2000f8e003f */
[----:B------:R-:W-:Y:S01]  /*2220*/  LOP3.LUT R3, R8, 0x40, R3, 0xe2, !PT ;  /* 0x0000004008037812 */ /* 0x000fe200078ee203 */
[----:B------:R-:W-:Y:S01]  /*2230*/  IMAD.SHL.U32 R8, R18, 0x2, RZ ;  /* 0x0000000212087824 */ /* 0x000fe200078e00ff */
[----:B------:R-:W-:Y:S01]  /*2240*/  USEL UR6, URZ, 0x1, !UP0 ;  /* 0x000000013f067887 */ /* 0x000fe2000c000000 */
[----:B------:R-:W-:Y:S01]  /*2250*/  IMAD R0, R0, -0x40, R7 ;  /* 0xffffffc000007824 */ /* 0x000fe200078e0207 */
[----:B------:R-:W-:Y:S01]  /*2260*/  USHF.R.U32.HI UR4, URZ, 0x2, UR5 ;  /* 0x000000023f047899 */ /* 0x000fe20008011605 */
[----:B----4-:R-:W-:Y:S01]  /*2270*/  IMAD R10, R5, -0x2, R6 ;  /* 0xfffffffe050a7824 */ /* 0x010fe200078e0206 */
[C---:B------:R-:W-:Y:S01]  /*2280*/  ISETP.GE.AND P0, PT, R11.reuse, R6, PT ;  /* 0x000000060b00720c */ /* 0x040fe20003f06270 */
[C---:B------:R-:W-:Y:S01]  /*2290*/  IMAD.SHL.U32 R5, R102.reuse, 0x100, RZ ;  /* 0x0000010066057824 */ /* 0x040fe200078e00ff */
[----:B------:R-:W-:Y:S01]  /*22a0*/  LOP3.LUT R8, R11, 0x6, R8, 0xf8, !PT ;  /* 0x000000060b087812 */ /* 0x000fe200078ef808 */
[----:B------:R-:W-:Y:S01]  /*22b0*/  IMAD R6, R15, UR8, RZ ;  /* 0x000000080f067c24 */ /* 0x000fe2000f8e02ff */
[----:B------:R-:W-:Y:S01]  /*22c0*/  ULOP3.LUT UR38, UR38, UR6, URZ, 0x3c, !UPT ;  /* 0x0000000626267292 */ /* 0x000fe2000f8e3c3f */
[----:B------:R-:W-:Y:S01]  /*22d0*/  IMAD.WIDE R102, R102, 0x100, RZ ;  /* 0x0000010066667825 */ /* 0x000fe200078e02ff */
[----:B------:R-:W-:Y:S01]  /*22e0*/  ISETP.GE.OR P0, PT, R5, UR7, P0 ;  /* 0x0000000705007c0c */ /* 0x000fe20008706670 */
[----:B------:R-:W-:Y:S01]  /*22f0*/  UIMAD UR39, UR4, -0x5, UR39 ;  /* 0xfffffffb042778a4 */ /* 0x000fe2000f8e0227 */
[----:B------:R-:W-:Y:S01]  /*2300*/  SHF.R.S32.HI R9, RZ, 0x1f, R8 ;  /* 0x0000001fff097819 */ /* 0x000fe20000011408 */
[----:B------:R-:W-:Y:S01]  /*2310*/  IMAD R13, R89, UR9, R6 ;  /* 0x00000009590d7c24 */ /* 0x000fe2000f8e0206 */
[----:B------:R-:W-:Y:S01]  /*2320*/  LOP3.LUT R113, R102, R3, R4, 0xfe, !PT ;  /* 0x0000000366717212 */ /* 0x000fe200078efe04 */
[----:B------:R-:W-:Y:S01]  /*2330*/  @UP1 ULOP3.LUT UR38, UR38, 0x1, UR4, 0x78, !UPT ;  /* 0x0000000126261892 */ /* 0x000fe2000f8e7804 */
[----:B------:R-:W-:Y:S01]  /*2340*/  IADD3 R3, -R5, UR7, R0 ;  /* 0x0000000705037c10 */ /* 0x000fe2000fffe100 */
[----:B------:R-:W-:-:S04]  /*2350*/  IMAD.WIDE.U32 R6, R89, UR8, R8 ;  /* 0x0000000859067c25 */ /* 0x000fc8000f8e0008 */
[----:B------:R-:W-:Y:S02]  /*2360*/  IMAD.IADD R7, R7, 0x1, R13 ;  /* 0x0000000107077824 */ /* 0x000fe400078e020d */
[----:B------:R-:W-:Y:S02]  /*2370*/  IMAD.IADD R4, R10, 0x1, -R11 ;  /* 0x000000010a047824 */ /* 0x000fe400078e0a0b */
[----:B------:R-:W-:Y:S01]  /*2380*/  IMAD.MOV.U32 R0, RZ, RZ, -0x1 ;  /* 0xffffffffff007424 */ /* 0x000fe200078e00ff */
[----:B------:R-:W-:Y:S06]  /*2390*/  @P0 BRA `(.L_x_34) ;  /* 0x0000004800380947 */ /* 0x000fec0003800000 */
[----:B------:R-:W0:Y:S01]  /*23a0*/  LDC.64 R10, c[0x0][0x5c8] ;  /* 0x00017200ff0a7b82 */ /* 0x000e220000000a00 */
[----:B-----5:R-:W-:Y:S01]  /*23b0*/  FSETP.NEU.AND P1, PT, R90, RZ, PT ;  /* 0x000000ff5a00720b */ /* 0x020fe20003f2d000 */
[----:B------:R-:W-:Y:S01]  /*23c0*/  BSSY B0, `(.L_x_34) ;  /* 0x000048b000007945 */ /* 0x000fe20003800000 */
[----:B------:R-:W-:-:S04]  /*23d0*/  ISETP.GT.AND P6, PT, R4, RZ, PT ;  /* 0x000000ff0400720c */ /* 0x000fc80003fc4270 */
[----:B------:R-:W-:Y:S01]  /*23e0*/  ISETP.GT.AND P0, PT, R3, RZ, P6 ;  /* 0x000000ff0300720c */ /* 0x000fe20003704270 */
[-C--:B0-----:R-:W-:Y:S02]  /*23f0*/  IMAD R12, R103, R10.reuse, RZ ;  /* 0x0000000a670c7224 */ /* 0x081fe400078e02ff */
[----:B------:R-:W-:-:S04]  /*2400*/  IMAD.WIDE.U32 R104, R113, R10, R6 ;  /* 0x0000000a71687225 */ /* 0x000fc800078e0006 */
[----:B------:R-:W-:-:S04]  /*2410*/  IMAD R5, R113, R11, R12 ;  /* 0x0000000b71057224 */ /* 0x000fc800078e020c */
[----:B------:R-:W-:Y:S01]  /*2420*/  IMAD.IADD R107, R105, 0x1, R5 ;  /* 0x00000001696b7824 */ /* 0x000fe200078e0205 */
[----:B------:R-:W-:Y:S06]  /*2430*/  @!P1 BRA `(.L_x_35) ;  /* 0x0000003000989947 */ /* 0x000fec0003800000 */
[----:B------:R-:W0:Y:S01]  /*2440*/  LDC.64 R94, c[0x0][0x5b8] ;  /* 0x00016e00ff5e7b82 */ /* 0x000e220000000a00 */
[----:B------:R-:W-:-:S07]  /*2450*/  ULDC.64 UR4, c[0x0][0x5c0] ;  /* 0x0001700000047ab9 */ /* 0x000fce0000000a00 */
[----:B------:R-:W1:Y:S08]  /*2460*/  LDC.64 R100, c[0x0][0x5b0] ;  /* 0x00016c00ff647b82 */ /* 0x000e700000000a00 */
[----:B------:R-:W3:Y:S01]  /*2470*/  LDC.64 R92, c[0x0][0x5a8] ;  /* 0x00016a00ff5c7b82 */ /* 0x000ee20000000a00 */
[-C--:B0-----:R-:W-:Y:S02]  /*2480*/  IMAD R6, R15, R94.reuse, RZ ;  /* 0x0000005e0f067224 */ /* 0x081fe400078e02ff */
[----:B------:R-:W-:-:S04]  /*2490*/  IMAD.WIDE.U32 R98, R89, R94, R8 ;  /* 0x0000005e59627225 */ /* 0x000fc800078e0008 */
[----:B------:R-:W-:Y:S02]  /*24a0*/  IMAD R111, R89, R95, R6 ;  /* 0x0000005f596f7224 */ /* 0x000fe400078e0206 */
[-C--:B-1----:R-:W-:Y:S02]  /*24b0*/  IMAD R6, R103, R100.reuse, RZ ;  /* 0x0000006467067224 */ /* 0x082fe400078e02ff */
[----:B------:R-:W-:Y:S02]  /*24c0*/  IMAD.IADD R97, R99, 0x1, R111 ;  /* 0x0000000163617824 */ /* 0x000fe400078e026f */
[----:B------:R-:W-:Y:S02]  /*24d0*/  IMAD.MOV.U32 R96, RZ, RZ, R98 ;  /* 0x000000ffff607224 */ /* 0x000fe400078e0062 */
[C---:B------:R-:W-:Y:S02]  /*24e0*/  IMAD R95, R113.reuse, R101, R6 ;  /* 0x00000065715f7224 */ /* 0x040fe400078e0206 */
[----:B------:R-:W-:-:S04]  /*24f0*/  IMAD.WIDE.U32 R6, R113, R100, R96 ;  /* 0x0000006471067225 */ /* 0x000fc800078e0060 */
[----:B------:R-:W-:Y:S01]  /*2500*/  IMAD.IADD R5, R7, 0x1, R95 ;  /* 0x0000000107057824 */ /* 0x000fe200078e025f */
[----:B---3--:R-:W-:-:S04]  /*2510*/  LEA R14, P1, R6, R92, 0x2 ;  /* 0x0000005c060e7211 */ /* 0x008fc800078210ff */
[----:B------:R-:W-:-:S05]  /*2520*/  LEA.HI.X R15, R6, R93, R5, 0x2, P1 ;  /* 0x0000005d060f7211 */ /* 0x000fca00008f1405 */
[----:B------:R-:W3:Y:S01]  /*2530*/  @P0 LDG.E.LTC128B R5, desc[UR36][R14.64] ;  /* 0x000000240e050981 */ /* 0x000ee2000c1e1920 */
[----:B------:R-:W-:Y:S01]  /*2540*/  LEA R12, P1, R104, UR4, 0x2 ;  /* 0x00000004680c7c11 */ /* 0x000fe2000f8210ff */
[----:B------:R-:W-:Y:S01]  /*2550*/  IMAD.WIDE.U32 R6, R113, R100, R8 ;  /* 0x0000006471067225 */ /* 0x000fe200078e0008 */
[----:B------:R-:W-:Y:S01]  /*2560*/  ISETP.GT.AND P4, PT, R4, 0x1, PT ;  /* 0x000000010400780c */ /* 0x000fe20003f84270 */
[----:B------:R-:W-:Y:S01]  /*2570*/  BSSY B1, `(.L_x_36) ;  /* 0x0000013000017945 */ /* 0x000fe20003800000 */
[----:B------:R-:W-:Y:S01]  /*2580*/  SHF.L.U64.HI R105, R100, 0x3, R101 ;  /* 0x0000000364697819 */ /* 0x000fe20000010265 */
[----:B------:R-:W-:Y:S02]  /*2590*/  IMAD.IADD R7, R95, 0x1, R7 ;  /* 0x000000015f077824 */ /* 0x000fe400078e0207 */
[----:B------:R-:W-:-:S04]  /*25a0*/  IMAD.WIDE.U32 R20, R89, R94, R6 ;  /* 0x0000005e59147225 */ /* 0x000fc800078e0006 */
[----:B------:R-:W-:Y:S01]  /*25b0*/  IMAD.IADD R7, R111, 0x1, R21 ;  /* 0x000000016f077824 */ /* 0x000fe200078e0215 */
[----:B------:R-:W-:-:S04]  /*25c0*/  LEA R6, P2, R20, R92, 0x2 ;  /* 0x0000005c14067211 */ /* 0x000fc800078410ff */
[----:B------:R-:W-:Y:S02]  /*25d0*/  LEA.HI.X R7, R20, R93, R7, 0x2, P2 ;  /* 0x0000005d14077211 */ /* 0x000fe400010f1407 */
[----:B---3--:R-:W-:-:S05]  /*25e0*/  LOP3.LUT R13, R5, 0xffffe000, RZ, 0xc0, !PT ;  /* 0xffffe000050d7812 */ /* 0x008fca00078ec0ff */
[----:B--2---:R-:W-:Y:S01]  /*25f0*/  FMUL R91, R13, R90 ;  /* 0x0000005a0d5b7220 */ /* 0x004fe20000400000 */
[----:B------:R-:W-:Y:S01]  /*2600*/  LEA.HI.X R13, R104, UR5, R107, 0x2, P1 ;  /* 0x00000005680d7c11 */ /* 0x000fe200088f146b */
[----:B------:R-:W-:Y:S01]  /*2610*/  IMAD.SHL.U32 R104, R100, 0x8, RZ ;  /* 0x0000000864687824 */ /* 0x000fe200078e00ff */
[----:B------:R-:W-:Y:S01]  /*2620*/  ISETP.GT.AND P1, PT, R3, RZ, P4 ;  /* 0x000000ff0300720c */ /* 0x000fe20002724270 */
[----:B------:R-:W-:Y:S01]  /*2630*/  FFMA R91, R56, R88, R91 ;  /* 0x00000058385b7223 */ /* 0x000fe2000000005b */
[----:B------:R-:W-:Y:S01]  /*2640*/  P2R R107, PR, RZ, 0x10 ;  /* 0x00000010ff6b7803 */ /* 0x000fe20000000000 */
[----:B------:R-:W-:-:S03]  /*2650*/  IMAD.WIDE.U32 R20, R113, R100, R104 ;  /* 0x0000006471147225 */ /* 0x000fc600078e0068 */
[----:B------:R-:W-:-:S05]  /*2660*/  F2FP.TF32.F32.PACK_B R91, R91 ;  /* 0x0000005bff5b723e */ /* 0x000fca00024050ff */
[----:B------:R0:W-:Y:S02]  /*2670*/  @P0 STG.E desc[UR36][R12.64], R91 ;  /* 0x0000005b0c000986 */ /* 0x0001e4000c101924 */
[----:B------:R-:W-:Y:S05]  /*2680*/  @!P1 BRA `(.L_x_37) ;  /* 0x0000000000049947 */ /* 0x000fea0003800000 */
[----:B------:R1:W5:Y:S02]  /*2690*/  LDG.E.LTC128B R5, desc[UR36][R6.64+0x4] ;  /* 0x0000042406057981 */ /* 0x000364000c1e1920 */
.L_x_37:
[----:B------:R-:W-:Y:S05]  /*26a0*/  BSYNC B1 ;  /* 0x0000000000017941 */ /* 0x000fea0003800000 */
.L_x_36:
[----:B-----5:R-:W-:Y:S01]  /*26b0*/  LOP3.LUT R15, R5, 0xffffe000, RZ, 0xc0, !PT ;  /* 0xffffe000050f7812 */ /* 0x020fe200078ec0ff */
[----:B------:R-:W-:Y:S01]  /*26c0*/  IMAD.IADD R95, R95, 0x1, R21 ;  /* 0x000000015f5f7824 */ /* 0x000fe200078e0215 */
[----:B------:R-:W-:Y:S01]  /*26d0*/  IADD3 R21, P2, R98, R20, RZ ;  /* 0x0000001462157210 */ /* 0x000fe20007f5e0ff */
[----:B0-----:R-:W-:Y:S01]  /*26e0*/  IMAD.MOV.U32 R91, RZ, RZ, R5 ;  /* 0x000000ffff5b7224 */ /* 0x001fe200078e0005 */
[----:B------:R-:W-:Y:S01]  /*26f0*/  ISETP.GT.AND P0, PT, R3, 0x8, P6 ;  /* 0x000000080300780c */ /* 0x000fe20003704270 */
[----:B------:R-:W-:Y:S02]  /*2700*/  FMUL R14, R15, R90 ;  /* 0x0000005a0f0e7220 */ /* 0x000fe40000400000 */
[----:B------:R-:W-:Y:S02]  /*2710*/  IMAD.X R56, R95, 0x1, R97, P2 ;  /* 0x000000015f387824 */ /* 0x000fe400010e0661 */
[----:B------:R-:W-:Y:S01]  /*2720*/  FFMA R115, R57, R88, R14 ;  /* 0x0000005839737223 */ /* 0x000fe2000000000e */
[----:B------:R-:W-:-:S04]  /*2730*/  LEA R14, P2, R21, R92, 0x2 ;  /* 0x0000005c150e7211 */ /* 0x000fc800078410ff */
[----:B------:R-:W-:Y:S02]  /*2740*/  F2FP.TF32.F32.PACK_B R115, R115 ;  /* 0x00000073ff73723e */ /* 0x000fe400024050ff */
[----:B------:R-:W-:-:S03]  /*2750*/  LEA.HI.X R15, R21, R93, R56, 0x2, P2 ;  /* 0x0000005d150f7211 */ /* 0x000fc600010f1438 */
[----:B------:R0:W-:Y:S04]  /*2760*/  @P1 STG.E desc[UR36][R12.64+0x4], R115 ;  /* 0x000004730c001986 */ /* 0x0001e8000c101924 */
[----:B------:R2:W3:Y:S01]  /*2770*/  @P0 LDG.E.LTC128B R91, desc[UR36][R14.64] ;  /* 0x000000240e5b0981 */ /* 0x0004e2000c1e1920 */
[----:B------:R-:W-:Y:S01]  /*2780*/  IADD3 R56, P1, R8, R20, RZ ;  /* 0x0000001408387210 */ /* 0x000fe20007f3e0ff */
[----:B------:R-:W-:Y:S01]  /*2790*/  BSSY B1, `(.L_x_38) ;  /* 0x0000012000017945 */ /* 0x000fe20003800000 */
[----:B------:R-:W-:-:S03]  /*27a0*/  SHF.L.U64.HI R109, R10, 0x5, R11 ;  /* 0x000000050a6d7819 */ /* 0x000fc6000001020b */
[----:B------:R-:W-:Y:S01]  /*27b0*/  IMAD.X R57, R9, 0x1, R95, P1 ;  /* 0x0000000109397824 */ /* 0x000fe200008e065f */
[----:B------:R-:W-:Y:S01]  /*27c0*/  ISETP.GT.AND P1, PT, R3, 0x8, P4 ;  /* 0x000000080300780c */ /* 0x000fe20002724270 */
[----:B------:R-:W-:Y:S02]  /*27d0*/  IMAD.SHL.U32 R95, R10, 0x20, RZ ;  /* 0x000000200a5f7824 */ /* 0x000fe400078e00ff */
[----:B------:R-:W-:-:S03]  /*27e0*/  IMAD.WIDE.U32 R56, R89, R94, R56 ;  /* 0x0000005e59387225 */ /* 0x000fc600078e0038 */
[----:B------:R-:W-:Y:S02]  /*27f0*/  IADD3 R20, P2, R95, R12, RZ ;  /* 0x0000000c5f147210 */ /* 0x000fe40007f5e0ff */
[----:B--2---:R-:W-:-:S03]  /*2800*/  LEA R14, P3, R56, R92, 0x2 ;  /* 0x0000005c380e7211 */ /* 0x004fc600078610ff */
[----:B------:R-:W-:Y:S01]  /*2810*/  IMAD.X R21, R109, 0x1, R13, P2 ;  /* 0x000000016d157824 */ /* 0x000fe200010e060d */
[----:B---3--:R-:W-:-:S05]  /*2820*/  LOP3.LUT R5, R91, 0xffffe000, RZ, 0xc0, !PT ;  /* 0xffffe0005b057812 */ /* 0x008fca00078ec0ff */
[----:B------:R-:W-:-:S04]  /*2830*/  FMUL R5, R5, R90 ;  /* 0x0000005a05057220 */ /* 0x000fc80000400000 */
[----:B------:R-:W-:Y:S01]  /*2840*/  FFMA R117, R58, R88, R5 ;  /* 0x000000583a757223 */ /* 0x000fe20000000005 */
[----:B------:R-:W-:-:S04]  /*2850*/  IMAD.IADD R5, R111, 0x1, R57 ;  /* 0x000000016f057824 */ /* 0x000fc800078e0239 */
[----:B------:R-:W-:Y:S02]  /*2860*/  F2FP.TF32.F32.PACK_B R117, R117 ;  /* 0x00000075ff75723e */ /* 0x000fe400024050ff */
[----:B------:R-:W-:-:S03]  /*2870*/  LEA.HI.X R15, R56, R93, R5, 0x2, P3 ;  /* 0x0000005d380f7211 */ /* 0x000fc600018f1405 */
[----:B------:R0:W-:Y:S01]  /*2880*/  @P0 STG.E desc[UR36][R20.64], R117 ;  /* 0x0000007514000986 */ /* 0x0001e2000c101924 */
[----:B------:R-:W-:Y:S05]  /*2890*/  @!P1 BRA `(.L_x_39) ;  /* 0x0000000000049947 */ /* 0x000fea0003800000 */
[----:B------:R2:W5:Y:S02]  /*28a0*/  LDG.E.LTC128B R91, desc[UR36][R14.64+0x4] ;  /* 0x000004240e5b7981 */ /* 0x000564000c1e1920 */
.L_x_39:
[----:B------:R-:W-:Y:S05]  /*28b0*/  BSYNC B1 ;  /* 0x0000000000017941 */ /* 0x000fea0003800000 */
.L_x_38:
[----:B-----5:R-:W-:Y:S01]  /*28c0*/  LOP3.LUT R5, R91, 0xffffe000, RZ, 0xc0, !PT ;  /* 0xffffe0005b057812 */ /* 0x020fe200078ec0ff */
[----:B------:R-:W-:Y:S01]  /*28d0*/  BSSY B1, `(.L_x_40) ;  /* 0x000000c000017945 */ /* 0x000fe20003800000 */
[----:B------:R-:W-:-:S03]  /*28e0*/  ISETP.GT.AND P4, PT, R4, 0x8, PT ;  /* 0x000000080400780c */ /* 0x000fc60003f84270 */
[----:B------:R-:W-:Y:S01]  /*28f0*/  FMUL R56, R5, R90 ;  /* 0x0000005a05387220 */ /* 0x000fe20000400000 */
[----:B------:R-:W-:Y:S01]  /*2900*/  ISETP.GT.AND P0, PT, R3, RZ, P4 ;  /* 0x000000ff0300720c */ /* 0x000fe20002704270 */
[----:B------:R-:W-:Y:S01]  /*2910*/  IMAD.SHL.U32 R5, R10, 0x200, RZ ;  /* 0x000002000a057824 */ /* 0x000fe200078e00ff */
[----:B------:R-:W-:Y:S01]  /*2920*/  P2R R108, PR, RZ, 0x10 ;  /* 0x00000010ff6c7803 */ /* 0x000fe20000000000 */
[----:B------:R-:W-:Y:S01]  /*2930*/  FFMA R59, R59, R88, R56 ;  /* 0x000000583b3b7223 */ /* 0x000fe20000000038 */
[----:B------:R-:W-:-:S04]  /*2940*/  IMAD.MOV.U32 R56, RZ, RZ, R91 ;  /* 0x000000ffff387224 */ /* 0x000fc800078e005b */
[----:B------:R-:W-:-:S05]  /*2950*/  F2FP.TF32.F32.PACK_B R59, R59 ;  /* 0x0000003bff3b723e */ /* 0x000fca00024050ff */
[----:B------:R3:W-:Y:S01]  /*2960*/  @P1 STG.E desc[UR36][R20.64+0x4], R59 ;  /* 0x0000043b14001986 */ /* 0x0007e2000c101924 */
[----:B------:R-:W-:Y:S05]  /*2970*/  @!P0 BRA `(.L_x_41) ;  /* 0x0000000000048947 */ /* 0x000fea0003800000 */
[----:B------:R4:W5:Y:S02]  /*2980*/  LDG.E.LTC128B R56, desc[UR36][R6.64+0x20] ;  /* 0x0000202406387981 */ /* 0x000964000c1e1920 */
.L_x_41:
[----:B------:R-:W-:Y:S05]  /*2990*/  BSYNC B1 ;  /* 0x0000000000017941 */ /* 0x000fea0003800000 */
.L_x_40:
[----:B-----5:R-:W-:Y:S01]  /*29a0*/  LOP3.LUT R57, R56, 0xffffe000, RZ, 0xc0, !PT ;  /* 0xffffe00038397812 */ /* 0x020fe200078ec0ff */
[----:B------:R-:W-:Y:S01]  /*29b0*/  BSSY B1, `(.L_x_42) ;  /* 0x000000d000017945 */ /* 0x000fe20003800000 */
[----:B------:R-:W-:Y:S02]  /*29c0*/  SHF.L.U64.HI R91, R10, 0x9, R11 ;  /* 0x000000090a5b7819 */ /* 0x000fe4000001020b */
[----:B------:R-:W-:Y:S01]  /*29d0*/  IADD3 R10, P1, P2, R5, R12, R95 ;  /* 0x0000000c050a7210 */ /* 0x000fe20007a3e05f */
[----:B------:R-:W-:Y:S01]  /*29e0*/  FMUL R57, R57, R90 ;  /* 0x0000005a39397220 */ /* 0x000fe20000400000 */
[----:B------:R-:W-:Y:S02]  /*29f0*/  ISETP.GT.AND P3, PT, R4, 0x9, PT ;  /* 0x000000090400780c */ /* 0x000fe40003f64270 */
[----:B------:R-:W-:Y:S01]  /*2a00*/  IADD3.X R11, R91, R13, R109, P1, P2 ;  /* 0x0000000d5b0b7210 */ /* 0x000fe20000fe446d */
[----:B------:R-:W-:Y:S01]  /*2a10*/  FFMA R57, R60, R88, R57 ;  /* 0x000000583c397223 */ /* 0x000fe20000000039 */
[----:B------:R-:W-:-:S02]  /*2a20*/  ISETP.GT.AND P1, PT, R3, RZ, P3 ;  /* 0x000000ff0300720c */ /* 0x000fc40001f24270 */
[----:B------:R-:W-:Y:S02]  /*2a30*/  P2R R109, PR, RZ, 0x8 ;  /* 0x00000008ff6d7803 */ /* 0x000fe40000000000 */
[----:B------:R-:W-:-:S05]  /*2a40*/  F2FP.TF32.F32.PACK_B R57, R57 ;  /* 0x00000039ff39723e */ /* 0x000fca00024050ff */
[----:B------:R0:W-:Y:S04]  /*2a50*/  @P0 STG.E desc[UR36][R12.64+0x20], R57 ;  /* 0x000020390c000986 */ /* 0x0001e8000c101924 */
[----:B------:R-:W-:Y:S05]  /*2a60*/  @!P1 BRA `(.L_x_43) ;  /* 0x0000000000049947 */ /* 0x000fea0003800000 */
[----:B------:R0:W5:Y:S02]  /*2a70*/  LDG.E.LTC128B R56, desc[UR36][R6.64+0x24] ;  /* 0x0000242406387981 */ /* 0x000164000c1e1920 */
.L_x_43:
[----:B------:R-:W-:Y:S05]  /*2a80*/  BSYNC B1 ;  /* 0x0000000000017941 */ /* 0x000fea0003800000 */
.L_x_42:
[----:B0----5:R-:W-:Y:S01]  /*2a90*/  LOP3.LUT R57, R56, 0xffffe000, RZ, 0xc0, !PT ;  /* 0xffffe00038397812 */ /* 0x021fe200078ec0ff */
[----:B------:R-:W-:Y:S01]  /*2aa0*/  BSSY B1, `(.L_x_44) ;  /* 0x0000008000017945 */ /* 0x000fe20003800000 */
[----:B------:R-:W-:-:S03]  /*2ab0*/  ISETP.GT.AND P0, PT, R3, 0x8, P4 ;  /* 0x000000080300780c */ /* 0x000fc60002704270 */
[----:B------:R-:W-:-:S04]  /*2ac0*/  FMUL R58, R57, R90 ;  /* 0x0000005a393a7220 */ /* 0x000fc80000400000 */
[----:B------:R-:W-:-:S05]  /*2ad0*/  FFMA R61, R61, R88, R58 ;  /* 0x000000583d3d7223 */ /* 0x000fca000000003a */
[----:B------:R-:W-:-:S05]  /*2ae0*/  F2FP.TF32.F32.PACK_B R61, R61 ;  /* 0x0000003dff3d723e */ /* 0x000fca00024050ff */
[----:B------:R0:W-:Y:S01]  /*2af0*/  @P1 STG.E desc[UR36][R12.64+0x24], R61 ;  /* 0x0000243d0c001986 */ /* 0x0001e2000c101924 */
[----:B------:R-:W-:Y:S05]  /*2b00*/  @!P0 BRA `(.L_x_45) ;  /* 0x0000000000048947 */ /* 0x000fea0003800000 */
[----:B------:R0:W5:Y:S02]  /*2b10*/  LDG.E.LTC128B R56, desc[UR36][R14.64+0x20] ;  /* 0x000020240e387981 */ /* 0x000164000c1e1920 */
.L_x_45:
[----:B------:R-:W-:Y:S05]  /*2b20*/  BSYNC B1 ;  /* 0x0000000000017941 */ /* 0x000fea0003800000 */
.L_x_44:
[----:B-----5:R-:W-:Y:S01]  /*2b30*/  LOP3.LUT R57, R56, 0xffffe000, RZ, 0xc0, !PT ;  /* 0xffffe00038397812 */ /* 0x020fe200078ec0ff */
        /* <DEDUP_REMOVED lines=8> */
.L_x_47:
[----:B------:R-:W-:Y:S05]  /*2bc0*/  BSYNC B1 ;  /* 0x0000000000017941 */ /* 0x000fea0003800000 */
.L_x_46:
[----:B0----5:R-:W-:Y:S01]  /*2bd0*/  LOP3.LUT R57, R56, 0xffffe000, RZ, 0xc0, !PT ;  /* 0xffffe00038397812 */ /* 0x021fe200078ec0ff */
[----:B------:R-:W-:Y:S01]  /*2be0*/  BSSY B1, `(.L_x_48) ;  /* 0x000000d000017945 */ /* 0x000fe20003800000 */
[----:B------:R-:W-:Y:S01]  /*2bf0*/  IADD3 R113, P0, R113, 0x80, RZ ;  /* 0x0000008071717810 */ /* 0x000fe20007f1e0ff */
[----:B------:R-:W-:Y:S01]  /*2c00*/  IMAD.MOV.U32 R62, RZ, RZ, R56 ;  /* 0x000000ffff3e7224 */ /* 0x000fe200078e0038 */
[----:B------:R-:W-:Y:S01]  /*2c10*/  ISETP.GT.AND P2, PT, R4, 0x10, PT ;  /* 0x000000100400780c */ /* 0x000fe20003f44270 */
[----:B------:R-:W-:Y:S02]  /*2c20*/  FMUL R58, R57, R90 ;  /* 0x0000005a393a7220 */ /* 0x000fe40000400000 */
[----:B------:R-:W-:Y:S01]  /*2c30*/  IMAD.X R103, RZ, RZ, R103, P0 ;  /* 0x000000ffff677224 */ /* 0x000fe200000e0667 */
[----:B------:R-:W-:Y:S01]  /*2c40*/  ISETP.GT.AND P0, PT, R3, RZ, P2 ;  /* 0x000000ff0300720c */ /* 0x000fe20001704270 */
[----:B------:R-:W-:Y:S01]  /*2c50*/  FFMA R63, R63, R88, R58 ;  /* 0x000000583f3f7223 */ /* 0x000fe2000000003a */
[----:B------:R-:W-:-:S04]  /*2c60*/  P2R R102, PR, RZ, 0x4 ;  /* 0x00000004ff667803 */ /* 0x000fc80000000000 */
[----:B------:R-:W-:-:S05]  /*2c70*/  F2FP.TF32.F32.PACK_B R63, R63 ;  /* 0x0000003fff3f723e */ /* 0x000fca00024050ff */
[----:B------:R0:W-:Y:S02]  /*2c80*/  @P1 STG.E desc[UR36][R20.64+0x24], R63 ;  /* 0x0000243f14001986 */ /* 0x0001e4000c101924 */
[----:B------:R-:W-:Y:S05]  /*2c90*/  @!P0 BRA `(.L_x_49) ;  /* 0x0000000000048947 */ /* 0x000fea0003800000 */
[----:B------:R0:W5:Y:S02]  /*2ca0*/  LDG.E.LTC128B R62, desc[UR36][R6.64+0x40] ;  /* 0x00004024063e7981 */ /* 0x000164000c1e1920 */
.L_x_49:
[----:B------:R-:W-:Y:S05]  /*2cb0*/  BSYNC B1 ;  /* 0x0000000000017941 */ /* 0x000fea0003800000 */
.L_x_48:
[----:B-----5:R-:W-:Y:S01]  /*2cc0*/  LOP3.LUT R57, R62, 0xffffe000, RZ, 0xc0, !PT ;  /* 0xffffe0003e397812 */ /* 0x020fe200078ec0ff */
[-C--:B------:R-:W-:Y:S01]  /*2cd0*/  IMAD R56, R103, R100.reuse, RZ ;  /* 0x0000006467387224 */ /* 0x080fe200078e02ff */
[----:B------:R-:W-:Y:S01]  /*2ce0*/  ISETP.GT.AND P1, PT, R4, 0x11, PT ;  /* 0x000000110400780c */ /* 0x000fe20003f24270 */
[----:B---3--:R-:W-:Y:S01]  /*2cf0*/  IMAD.WIDE.U32 R58, R113, R100, R8 ;  /* 0x00000064713a7225 */ /* 0x008fe200078e0008 */
[----:B------:R-:W-:Y:S03]  /*2d00*/  BSSY B1, `(.L_x_50) ;  /* 0x000001f000017945 */ /* 0x000fe60003800000 */
[----:B------:R-:W-:Y:S01]  /*2d10*/  FMUL R57, R57, R90 ;  /* 0x0000005a39397220 */ /* 0x000fe20000400000 */
[----:B0-----:R-:W-:-:S03]  /*2d20*/  IMAD R63, R113, R101, R56 ;  /* 0x00000065713f7224 */ /* 0x001fc600078e0238 */
[----:B------:R-:W-:Y:S01]  /*2d30*/  FFMA R95, R64, R88, R57 ;  /* 0x00000058405f7223 */ /* 0x000fe20000000039 */
[----:B------:R-:W-:-:S04]  /*2d40*/  IMAD.WIDE.U32 R56, R113, R100, R96 ;  /* 0x0000006471387225 */ /* 0x000fc800078e0060 */
[----:B------:R-:W-:Y:S01]  /*2d50*/  F2FP.TF32.F32.PACK_B R95, R95 ;  /* 0x0000005fff5f723e */ /* 0x000fe200024050ff */
[----:B------:R-:W-:Y:S02]  /*2d60*/  IMAD.IADD R59, R63, 0x1, R59 ;  /* 0x000000013f3b7824 */ /* 0x000fe400078e023b */
[----:B------:R-:W-:Y:S02]  /*2d70*/  IMAD.IADD R57, R57, 0x1, R63 ;  /* 0x0000000139397824 */ /* 0x000fe400078e023f */
[----:B------:R0:W-:Y:S01]  /*2d80*/  @P0 STG.E desc[UR36][R12.64+0x40], R95 ;  /* 0x0000405f0c000986 */ /* 0x0001e2000c101924 */
[----:B------:R-:W-:Y:S01]  /*2d90*/  IMAD.WIDE.U32 R60, R89, R94, R58 ;  /* 0x0000005e593c7225 */ /* 0x000fe200078e003a */
[----:B------:R-:W-:-:S03]  /*2da0*/  LEA R58, P0, R56, R92, 0x2 ;  /* 0x0000005c383a7211 */ /* 0x000fc600078010ff */
[----:B------:R-:W-:Y:S01]  /*2db0*/  IMAD.WIDE.U32 R100, R113, R100, R104 ;  /* 0x0000006471647225 */ /* 0x000fe200078e0068 */
[----:B------:R-:W-:Y:S02]  /*2dc0*/  LEA.HI.X R59, R56, R93, R57, 0x2, P0 ;  /* 0x0000005d383b7211 */ /* 0x000fe400000f1439 */
[----:B------:R-:W-:Y:S01]  /*2dd0*/  LEA R56, P0, R60, R92, 0x2 ;  /* 0x0000005c3c387211 */ /* 0x000fe200078010ff */
[----:B------:R-:W-:Y:S02]  /*2de0*/  IMAD.IADD R57, R111, 0x1, R61 ;  /* 0x000000016f397824 */ /* 0x000fe400078e023d */
[----:B------:R-:W-:-:S03]  /*2df0*/  IMAD.IADD R63, R63, 0x1, R101 ;  /* 0x000000013f3f7824 */ /* 0x000fc600078e0265 */
[----:B------:R-:W-:Y:S02]  /*2e00*/  LEA.HI.X R57, R60, R93, R57, 0x2, P0 ;  /* 0x0000005d3c397211 */ /* 0x000fe400000f1439 */
[----:B------:R-:W-:-:S05]  /*2e10*/  IADD3 R98, P0, R98, R100, RZ ;  /* 0x0000006462627210 */ /* 0x000fca0007f1e0ff */
[----:B------:R-:W-:Y:S01]  /*2e20*/  IMAD.X R96, R63, 0x1, R97, P0 ;  /* 0x000000013f607824 */ /* 0x000fe200000e0661 */
[----:B------:R-:W-:-:S05]  /*2e30*/  IADD3 R8, P0, R8, R100, RZ ;  /* 0x0000006408087210 */ /* 0x000fca0007f1e0ff */
[----:B------:R-:W-:Y:S01]  /*2e40*/  IMAD.X R9, R9, 0x1, R63, P0 ;  /* 0x0000000109097824 */ /* 0x000fe200000e063f */
[----:B------:R-:W-:Y:S01]  /*2e50*/  LEA R60, P0, R98, R92, 0x2 ;  /* 0x0000005c623c7211 */ /* 0x000fe200078010ff */
[----:B0-----:R-:W-:-:S03]  /*2e60*/  IMAD.WIDE.U32 R94, R89, R94, R8 ;  /* 0x0000005e595e7225 */ /* 0x001fc600078e0008 */
[-C--:B------:R-:W-:Y:S01]  /*2e70*/  LEA.HI.X R61, R98, R93.reuse, R96, 0x2, P0 ;  /* 0x0000005d623d7211 */ /* 0x080fe200000f1460 */
[----:B------:R-:W-:Y:S01]  /*2e80*/  IMAD.IADD R9, R111, 0x1, R95 ;  /* 0x000000016f097824 */ /* 0x000fe200078e025f */
[C---:B------:R-:W-:Y:S02]  /*2e90*/  LEA R8, P0, R94.reuse, R92, 0x2 ;  /* 0x0000005c5e087211 */ /* 0x040fe400078010ff */
[----:B------:R-:W-:Y:S02]  /*2ea0*/  P2R R92, PR, RZ, 0x2 ;  /* 0x00000002ff5c7803 */ /* 0x000fe40000000000 */
[----:B------:R-:W-:Y:S02]  /*2eb0*/  LEA.HI.X R9, R94, R93, R9, 0x2, P0 ;  /* 0x0000005d5e097211 */ /* 0x000fe400000f1409 */
[----:B------:R-:W-:-:S13]  /*2ec0*/  ISETP.GT.AND P0, PT, R3, RZ, P1 ;  /* 0x000000ff0300720c */ /* 0x000fda0000f04270 */
[----:B------:R-:W-:Y:S05]  /*2ed0*/  @!P0 BRA `(.L_x_51) ;  /* 0x0000000000048947 */ /* 0x000fea0003800000 */
[----:B------:R0:W5:Y:S02]  /*2ee0*/  LDG.E.LTC128B R62, desc[UR36][R6.64+0x44] ;  /* 0x00004424063e7981 */ /* 0x000164000c1e1920 */
.L_x_51:
[----:B------:R-:W-:Y:S05]  /*2ef0*/  BSYNC B1 ;  /* 0x0000000000017941 */ /* 0x000fea0003800000 */
.L_x_50:
[----:B-----5:R-:W-:Y:S01]  /*2f00*/  LOP3.LUT R63, R62, 0xffffe000, RZ, 0xc0, !PT ;  /* 0xffffe0003e3f7812 */ /* 0x020fe200078ec0ff */
[----:B------:R-:W-:Y:S04]  /*2f10*/  BSSY B1, `(.L_x_52) ;  /* 0x0000008000017945 */ /* 0x000fe80003800000 */
[----:B------:R-:W-:-:S04]  /*2f20*/  FMUL R64, R63, R90 ;  /* 0x0000005a3f407220 */ /* 0x000fc80000400000 */
[----:B------:R-:W-:-:S05]  /*2f30*/  FFMA R65, R65, R88, R64 ;  /* 0x0000005841417223 */ /* 0x000fca0000000040 */
[----:B------:R-:W-:-:S05]  /*2f40*/  F2FP.TF32.F32.PACK_B R65, R65 ;  /* 0x00000041ff41723e */ /* 0x000fca00024050ff */
[----:B------:R3:W-:Y:S01]  /*2f50*/  @P0 STG.E desc[UR36][R12.64+0x44], R65 ;  /* 0x000044410c000986 */ /* 0x0007e2000c101924 */
[----:B------:R-:W-:-:S13]  /*2f60*/  ISETP.GT.AND P0, PT, R3, 0x8, P2 ;  /* 0x000000080300780c */ /* 0x000fda0001704270 */
[----:B---3--:R-:W-:Y:S05]  /*2f70*/  @!P0 BRA `(.L_x_53) ;  /* 0x0000000000048947 */ /* 0x008fea0003800000 */
[----:B------:R3:W5:Y:S02]  /*2f80*/  LDG.E.LTC128B R62, desc[UR36][R14.64+0x40] ;  /* 0x000040240e3e7981 */ /* 0x000764000c1e1920 */
.L_x_53:
[----:B------:R-:W-:Y:S05]  /*2f90*/  BSYNC B1 ;  /* 0x0000000000017941 */ /* 0x000fea0003800000 */
.L_x_52:
[----:B-----5:R-:W-:Y:S01]  /*2fa0*/  LOP3.LUT R63, R62, 0xffffe000, RZ, 0xc0, !PT ;  /* 0xffffe0003e3f7812 */ /* 0x020fe200078ec0ff */
[----:B------:R-:W-:Y:S04]  /*2fb0*/  BSSY B1, `(.L_x_54) ;  /* 0x0000008000017945 */ /* 0x000fe80003800000 */
[----:B------:R-:W-:-:S04]  /*2fc0*/  FMUL R63, R63, R90 ;  /* 0x0000005a3f3f7220 */ /* 0x000fc80000400000 */
[----:B------:R-:W-:-:S05]  /*2fd0*/  FFMA R63, R66, R88, R63 ;  /* 0x00000058423f7223 */ /* 0x000fca000000003f */
[----:B------:R-:W-:-:S05]  /*2fe0*/  F2FP.TF32.F32.PACK_B R63, R63 ;  /* 0x0000003fff3f723e */ /* 0x000fca00024050ff */
[----:B------:R0:W-:Y:S01]  /*2ff0*/  @P0 STG.E desc[UR36][R20.64+0x40], R63 ;  /* 0x0000403f14000986 */ /* 0x0001e2000c101924 */
[----:B------:R-:W-:-:S13]  /*3000*/  ISETP.GT.AND P0, PT, R3, 0x8, P1 ;  /* 0x000000080300780c */ /* 0x000fda0000f04270 */
[----:B0-----:R-:W-:Y:S05]  /*3010*/  @!P0 BRA `(.L_x_55) ;  /* 0x0000000000048947 */ /* 0x001fea0003800000 */
[----:B------:R0:W5:Y:S02]  /*3020*/  LDG.E.LTC128B R62, desc[UR36][R14.64+0x44] ;  /* 0x000044240e3e7981 */ /* 0x000164000c1e1920 */
.L_x_55:
[----:B------:R-:W-:Y:S05]  /*3030*/  BSYNC B1 ;  /* 0x0000000000017941 */ /* 0x000fea0003800000 */
.L_x_54:
[----:B-----5:R-:W-:Y:S01]  /*3040*/  LOP3.LUT R63, R62, 0xffffe000, RZ, 0xc0, !PT ;  /* 0xffffe0003e3f7812 */ /* 0x020fe200078ec0ff */
[----:B------:R-:W-:Y:S01]  /*3050*/  BSSY B1, `(.L_x_56) ;  /* 0x000000a000017945 */ /* 0x000fe20003800000 */
[----:B------:R-:W-:-:S03]  /*3060*/  ISETP.GT.AND P2, PT, R4, 0x18, PT ;  /* 0x000000180400780c */ /* 0x000fc60003f44270 */
[----:B------:R-:W-:Y:S01]  /*3070*/  FMUL R64, R63, R90 ;  /* 0x0000005a3f407220 */ /* 0x000fe20000400000 */
[----:B------:R-:W-:-:S03]  /*3080*/  P2R R89, PR, RZ, 0x4 ;  /* 0x00000004ff597803 */ /* 0x000fc60000000000 */
[----:B------:R-:W-:-:S05]  /*3090*/  FFMA R67, R67, R88, R64 ;  /* 0x0000005843437223 */ /* 0x000fca0000000040 */
[----:B------:R-:W-:-:S05]  /*30a0*/  F2FP.TF32.F32.PACK_B R67, R67 ;  /* 0x00000043ff43723e */ /* 0x000fca00024050ff */
[----:B------:R0:W-:Y:S01]  /*30b0*/  @P0 STG.E desc[UR36][R20.64+0x44], R67 ;  /* 0x0000444314000986 */ /* 0x0001e2000c101924 */
[----:B------:R-:W-:-:S13]  /*30c0*/  ISETP.GT.AND P0, PT, R3, RZ, P2 ;  /* 0x000000ff0300720c */ /* 0x000fda0001704270 */
[----:B0-----:R-:W-:Y:S05]  /*30d0*/  @!P0 BRA `(.L_x_57) ;  /* 0x0000000000048947 */ /* 0x001fea0003800000 */
[----:B------:R0:W5:Y:S02]  /*30e0*/  LDG.E.LTC128B R62, desc[UR36][R6.64+0x60] ;  /* 0x00006024063e7981 */ /* 0x000164000c1e1920 */
.L_x_57:
[----:B------:R-:W-:Y:S05]  /*30f0*/  BSYNC B1 ;  /* 0x0000000000017941 */ /* 0x000fea0003800000 */
.L_x_56:
        /* <DEDUP_REMOVED lines=11> */
.L_x_59:
[----:B------:R-:W-:Y:S05]  /*31b0*/  BSYNC B1 ;  /* 0x0000000000017941 */ /* 0x000fea0003800000 */
.L_x_58:
        /* <DEDUP_REMOVED lines=9> */
.L_x_61:
[----:B------:R-:W-:Y:S05]  /*3250*/  BSYNC B1 ;  /* 0x0000000000017941 */ /* 0x000fea0003800000 */
.L_x_60:
        /* <DEDUP_REMOVED lines=9> */
.L_x_63:
[----:B------:R-:W-:Y:S05]  /*32f0*/  BSYNC B1 ;  /* 0x0000000000017941 */ /* 0x000fea0003800000 */
.L_x_62:
        /* <DEDUP_REMOVED lines=11> */
.L_x_65:
[----:B------:R-:W-:Y:S05]  /*33b0*/  BSYNC B1 ;  /* 0x0000000000017941 */ /* 0x000fea0003800000 */
.L_x_64:
        /* <DEDUP_REMOVED lines=11> */
.L_x_67:
[----:B------:R-:W-:Y:S05]  /*3470*/  BSYNC B1 ;  /* 0x0000000000017941 */ /* 0x000fea0003800000 */
.L_x_66:
        /* <DEDUP_REMOVED lines=9> */
.L_x_69:
[----:B------:R-:W-:Y:S05]  /*3510*/  BSYNC B1 ;  /* 0x0000000000017941 */ /* 0x000fea0003800000 */
.L_x_68:
        /* <DEDUP_REMOVED lines=9> */
.L_x_71:
[----:B------:R-:W-:Y:S05]  /*35b0*/  BSYNC B1 ;  /* 0x0000000000017941 */ /* 0x000fea0003800000 */
.L_x_70:
        /* <DEDUP_REMOVED lines=11> */
.L_x_73:
[----:B------:R-:W-:Y:S05]  /*3670*/  BSYNC B1 ;  /* 0x0000000000017941 */ /* 0x000fea0003800000 */
.L_x_72:
[----:B-----5:R-:W-:Y:S01]  /*3680*/  LOP3.LUT R63, R62, 0xffffe000, RZ, 0xc0, !PT ;  /* 0xffffe0003e3f7812 */ /* 0x020fe200078ec0ff */
[----:B------:R-:W-:Y:S01]  /*3690*/  BSSY B1, `(.L_x_74) ;  /* 0x000000a000017945 */ /* 0x000fe20003800000 */
[----:B------:R-:W-:-:S03]  /*36a0*/  ISETP.GT.AND P5, PT, R4, 0x29, PT ;  /* 0x000000290400780c */ /* 0x000fc60003fa4270 */
[----:B------:R-:W-:-:S04]  /*36b0*/  FMUL R63, R63, R90 ;  /* 0x0000005a3f3f7220 */ /* 0x000fc80000400000 */
[----:B------:R-:W-:-:S05]  /*36c0*/  FFMA R63, R76, R88, R63 ;  /* 0x000000584c3f7223 */ /* 0x000fca000000003f */
[----:B------:R-:W-:-:S05]  /*36d0*/  F2FP.TF32.F32.PACK_B R63, R63 ;  /* 0x0000003fff3f723e */ /* 0x000fca00024050ff */
[----:B------:R1:W-:Y:S01]  /*36e0*/  @P0 STG.E desc[UR36][R12.64+0xa0], R63 ;  /* 0x0000a03f0c000986 */ /* 0x0003e2000c101924 */
[----:B------:R-:W-:Y:S02]  /*36f0*/  ISETP.GT.AND P0, PT, R3, RZ, P5 ;  /* 0x000000ff0300720c */ /* 0x000fe40002f04270 */
[----:B-1----:R-:W-:-:S11]  /*3700*/  P2R R63, PR, RZ, 0x20 ;  /* 0x00000020ff3f7803 */ /* 0x002fd60000000000 */
[----:B------:R-:W-:Y:S05]  /*3710*/  @!P0 BRA `(.L_x_75) ;  /* 0x0000000000048947 */ /* 0x000fea0003800000 */
[----:B------:R1:W5:Y:S02]  /*3720*/  LDG.E.LTC128B R62, desc[UR36][R6.64+0xa4] ;  /* 0x0000a424063e7981 */ /* 0x000364000c1e1920 */
.L_x_75:
[----:B------:R-:W-:Y:S05]  /*3730*/  BSYNC B1 ;  /* 0x0000000000017941 */ /* 0x000fea0003800000 */
.L_x_74:
        /* <DEDUP_REMOVED lines=9> */
.L_x_77:
[----:B------:R-:W-:Y:S05]  /*37d0*/  BSYNC B1 ;  /* 0x0000000000017941 */ /* 0x000fea0003800000 */
.L_x_76:
        /* <DEDUP_REMOVED lines=9> */
.L_x_79:
[----:B------:R-:W-:Y:S05]  /*3870*/  BSYNC B1 ;  /* 0x0000000000017941 */ /* 0x000fea0003800000 */
.L_x_78:
[----:B-----5:R-:W-:Y:S01]  /*3880*/  LOP3.LUT R63, R62, 0xffffe000, RZ, 0xc0, !PT ;  /* 0xffffe0003e3f7812 */ /* 0x020fe200078ec0ff */
[----:B------:R-:W-:Y:S01]  /*3890*/  BSSY B1, `(.L_x_80) ;  /* 0x0000009000017945 */ /* 0x000fe20003800000 */
[----:B------:R-:W-:-:S03]  /*38a0*/  ISETP.GT.AND P3, PT, R4, 0x30, PT ;  /* 0x000000300400780c */ /* 0x000fc60003f64270 */
[----:B------:R-:W-:-:S04]  /*38b0*/  FMUL R64, R63, R90 ;  /* 0x0000005a3f407220 */ /* 0x000fc80000400000 */
[----:B------:R-:W-:-:S05]  /*38c0*/  FFMA R79, R79, R88, R64 ;  /* 0x000000584f4f7223 */ /* 0x000fca0000000040 */
[----:B------:R-:W-:-:S05]  /*38d0*/  F2FP.TF32.F32.PACK_B R79, R79 ;  /* 0x0000004fff4f723e */ /* 0x000fca00024050ff */
[----:B------:R0:W-:Y:S01]  /*38e0*/  @P0 STG.E desc[UR36][R20.64+0xa4], R79 ;  /* 0x0000a44f14000986 */ /* 0x0001e2000c101924 */
[----:B------:R-:W-:-:S13]  /*38f0*/  ISETP.GT.AND P0, PT, R3, RZ, P3 ;  /* 0x000000ff0300720c */ /* 0x000fda0001f04270 */
[----:B0-----:R-:W-:Y:S05]  /*3900*/  @!P0 BRA `(.L_x_81) ;  /* 0x0000000000048947 */ /* 0x001fea0003800000 */
[----:B------:R0:W5:Y:S02]  /*3910*/  LDG.E.LTC128B R62, desc[UR36][R6.64+0xc0] ;  /* 0x0000c024063e7981 */ /* 0x000164000c1e1920 */
.L_x_81:
[----:B------:R-:W-:Y:S05]  /*3920*/  BSYNC B1 ;  /* 0x0000000000017941 */ /* 0x000fea0003800000 */
.L_x_80:
        /* <DEDUP_REMOVED lines=10> */
.L_x_83:
[----:B------:R-:W-:Y:S05]  /*39d0*/  BSYNC B1 ;  /* 0x0000000000017941 */ /* 0x000fea0003800000 */
.L_x_82:
        /* <DEDUP_REMOVED lines=9> */
.L_x_85:
[----:B------:R-:W-:Y:S05]  /*3a70*/  BSYNC B1 ;  /* 0x0000000000017941 */ /* 0x000fea0003800000 */
.L_x_84:
        /* <DEDUP_REMOVED lines=9> */
.L_x_87:
[----:B------:R-:W-:Y:S05]  /*3b10*/  BSYNC B1 ;  /* 0x0000000000017941 */ /* 0x000fea0003800000 */
.L_x_86:
[----:B-----5:R-:W-:Y:S01]  /*3b20*/  LOP3.LUT R63, R62, 0xffffe000, RZ, 0xc0, !PT ;  /* 0xffffe0003e3f7812 */ /* 0x020fe200078ec0ff */
[----:B------:R-:W-:Y:S01]  /*3b30*/  BSSY B1, `(.L_x_88) ;  /* 0x000000a000017945 */ /* 0x000fe20003800000 */
[----:B------:R-:W-:Y:S01]  /*3b40*/  ISETP.GT.AND P1, PT, R4, 0x38, PT ;  /* 0x000000380400780c */ /* 0x000fe20003f24270 */
[----:B------:R-:W-:Y:S02]  /*3b50*/  IMAD.MOV.U32 R68, RZ, RZ, R62 ;  /* 0x000000ffff447224 */ /* 0x000fe400078e003e */
[----:B------:R-:W-:-:S04]  /*3b60*/  FMUL R64, R63, R90 ;  /* 0x0000005a3f407220 */ /* 0x000fc80000400000 */
[----:B------:R-:W-:-:S05]  /*3b70*/  FFMA R83, R83, R88, R64 ;  /* 0x0000005853537223 */ /* 0x000fca0000000040 */
[----:B------:R-:W-:-:S05]  /*3b80*/  F2FP.TF32.F32.PACK_B R83, R83 ;  /* 0x00000053ff53723e */ /* 0x000fca00024050ff */
[----:B------:R0:W-:Y:S01]  /*3b90*/  @P0 STG.E desc[UR36][R20.64+0xc4], R83 ;  /* 0x0000c45314000986 */ /* 0x0001e2000c101924 */
[----:B------:R-:W-:-:S13]  /*3ba0*/  ISETP.GT.AND P0, PT, R3, RZ, P1 ;  /* 0x000000ff0300720c */ /* 0x000fda0000f04270 */
[----:B0-----:R-:W-:Y:S05]  /*3bb0*/  @!P0 BRA `(.L_x_89) ;  /* 0x0000000000048947 */ /* 0x001fea0003800000 */
[----:B------:R0:W5:Y:S02]  /*3bc0*/  LDG.E.LTC128B R68, desc[UR36][R6.64+0xe0] ;  /* 0x0000e02406447981 */ /* 0x000164000c1e1920 */
.L_x_89:
[----:B------:R-:W-:Y:S05]  /*3bd0*/  BSYNC B1 ;  /* 0x0000000000017941 */ /* 0x000fea0003800000 */
.L_x_88:
[----:B-----5:R-:W-:Y:S01]  /*3be0*/  LOP3.LUT R63, R68, 0xffffe000, RZ, 0xc0, !PT ;  /* 0xffffe000443f7812 */ /* 0x020fe200078ec0ff */
[----:B------:R-:W-:Y:S04]  /*3bf0*/  BSSY B1, `(.L_x_90) ;  /* 0x000000f000017945 */ /* 0x000fe80003800000 */
[----:B------:R-:W-:-:S04]  /*3c00*/  FMUL R63, R63, R90 ;  /* 0x0000005a3f3f7220 */ /* 0x000fc80000400000 */
[----:B------:R-:W-:-:S05]  /*3c10*/  FFMA R73, R84, R88, R63 ;  /* 0x0000005854497223 */ /* 0x000fca000000003f */
[----:B------:R-:W-:-:S05]  /*3c20*/  F2FP.TF32.F32.PACK_B R73, R73 ;  /* 0x00000049ff49723e */ /* 0x000fca00024050ff */
[----:B------:R0:W-:Y:S01]  /*3c30*/  @P0 STG.E desc[UR36][R12.64+0xe0], R73 ;  /* 0x0000e0490c000986 */ /* 0x0001e2000c101924 */
[----:B------:R-:W-:-:S05]  /*3c40*/  IADD3 R64, P0, R5, R20, RZ ;  /* 0x0000001405407210 */ /* 0x000fca0007f1e0ff */
[----:B------:R-:W-:Y:S01]  /*3c50*/  IMAD.X R65, R91, 0x1, R21, P0 ;  /* 0x000000015b417824 */ /* 0x000fe200000e0615 */
[----:B------:R-:W-:-:S05]  /*3c60*/  IADD3 R66, P0, R5, R20, RZ ;  /* 0x0000001405427210 */ /* 0x000fca0007f1e0ff */
[----:B------:R-:W-:Y:S01]  /*3c70*/  IMAD.X R67, R91, 0x1, R21, P0 ;  /* 0x000000015b437824 */ /* 0x000fe200000e0615 */
[----:B------:R-:W-:-:S05]  /*3c80*/  IADD3 R62, P0, R5, R12, RZ ;  /* 0x0000000c053e7210 */ /* 0x000fca0007f1e0ff */
[----:B------:R-:W-:Y:S01]  /*3c90*/  IMAD.X R63, R91, 0x1, R13, P0 ;  /* 0x000000015b3f7824 */ /* 0x000fe200000e060d */
[----:B------:R-:W-:-:S04]  /*3ca0*/  ISETP.GT.AND P0, PT, R4, 0x39, PT ;  /* 0x000000390400780c */ /* 0x000fc80003f04270 */
[----:B------:R-:W-:-:S13]  /*3cb0*/  ISETP.GT.AND P4, PT, R3, RZ, P0 ;  /* 0x000000ff0300720c */ /* 0x000fda0000784270 */
[----:B0-----:R-:W-:Y:S05]  /*3cc0*/  @!P4 BRA `(.L_x_91) ;  /* 0x000000000004c947 */ /* 0x001fea0003800000 */
[----:B------:R0:W5:Y:S02]  /*3cd0*/  LDG.E.LTC128B R68, desc[UR36][R6.64+0xe4] ;  /* 0x0000e42406447981 */ /* 0x000164000c1e1920 */
.L_x_91:
[----:B------:R-:W-:Y:S05]  /*3ce0*/  BSYNC B1 ;  /* 0x0000000000017941 */ /* 0x000fea0003800000 */
.L_x_90:
        /* <DEDUP_REMOVED lines=9> */
.L_x_93:
[----:B------:R-:W-:Y:S05]  /*3d80*/  BSYNC B1 ;  /* 0x0000000000017941 */ /* 0x000fea0003800000 */
.L_x_92:
        /* <DEDUP_REMOVED lines=9> */
.L_x_95:
[----:B------:R-:W-:Y:S05]  /*3e20*/  BSYNC B1 ;  /* 0x0000000000017941 */ /* 0x000fea0003800000 */
.L_x_94:
[----:B-----5:R-:W-:-:S05]  /*3e30*/  LOP3.LUT R5, R68, 0xffffe000, RZ, 0xc0, !PT ;  /* 0xffffe00044057812 */ /* 0x020fca00078ec0ff */
[----:B------:R-:W-:-:S04]  /*3e40*/  FMUL R4, R5, R90 ;  /* 0x0000005a05047220 */ /* 0x000fc80000400000 */
[----:B------:R-:W-:-:S05]  /*3e50*/  FFMA R87, R87, R88, R4 ;  /* 0x0000005857577223 */ /* 0x000fca0000000004 */
[----:B------:R-:W-:-:S05]  /*3e60*/  F2FP.TF32.F32.PACK_B R87, R87 ;  /* 0x00000057ff57723e */ /* 0x000fca00024050ff */
[----:B------:R0:W-:Y:S01]  /*3e70*/  @P4 STG.E desc[UR36][R20.64+0xe4], R87 ;  /* 0x0000e45714004986 */ /* 0x0001e2000c101924 */
[----:B------:R-:W-:-:S13]  /*3e80*/  ISETP.GT.AND P4, PT, R3, 0x80, P6 ;  /* 0x000000800300780c */ /* 0x000fda0003784270 */
[----:B------:R-:W2:Y:S01]  /*3e90*/  @P4 LDG.E.LTC128B R68, desc[UR36][R58.64] ;  /* 0x000000243a444981 */ /* 0x000ea2000c1e1920 */
[----:B------:R-:W-:Y:S01]  /*3ea0*/  BSSY B1, `(.L_x_96) ;  /* 0x000000a000017945 */ /* 0x000fe20003800000 */
[----:B--2---:R-:W-:-:S05]  /*3eb0*/  LOP3.LUT R5, R68, 0xffffe000, RZ, 0xc0, !PT ;  /* 0xffffe00044057812 */ /* 0x004fca00078ec0ff */
[----:B------:R-:W-:-:S04]  /*3ec0*/  FMUL R5, R5, R90 ;  /* 0x0000005a05057220 */ /* 0x000fc80000400000 */
[----:B------:R-:W-:-:S05]  /*3ed0*/  FFMA R5, R24, R88, R5 ;  /* 0x0000005818057223 */ /* 0x000fca0000000005 */
[----:B------:R-:W-:-:S05]  /*3ee0*/  F2FP.TF32.F32.PACK_B R5, R5 ;  /* 0x00000005ff05723e */ /* 0x000fca00024050ff */
[----:B------:R0:W-:Y:S01]  /*3ef0*/  @P4 STG.E desc[UR36][R62.64], R5 ;  /* 0x000000053e004986 */ /* 0x0001e2000c101924 */
[----:B------:R-:W-:-:S04]  /*3f00*/  ISETP.NE.AND P4, PT, R107, RZ, PT ;  /* 0x000000ff6b00720c */ /* 0x000fc80003f85270 */
[----:B------:R-:W-:-:S13]  /*3f10*/  ISETP.GT.AND P4, PT, R3, 0x80, P4 ;  /* 0x000000800300780c */ /* 0x000fda0002784270 */
[----:B0-----:R-:W-:Y:S05]  /*3f20*/  @!P4 BRA `(.L_x_97) ;  /* 0x000000000004c947 */ /* 0x001fea0003800000 */
[----:B------:R0:W5:Y:S02]  /*3f30*/  LDG.E.LTC128B R68, desc[UR36][R56.64+0x4] ;  /* 0x0000042438447981 */ /* 0x000164000c1e1920 */
.L_x_97:
[----:B------:R-:W-:Y:S05]  /*3f40*/  BSYNC B1 ;  /* 0x0000000000017941 */ /* 0x000fea0003800000 */
.L_x_96:
[----:B-----5:R-:W-:Y:S01]  /*3f50*/  LOP3.LUT R5, R68, 0xffffe000, RZ, 0xc0, !PT ;  /* 0xffffe00044057812 */ /* 0x020fe200078ec0ff */
[----:B------:R-:W-:Y:S01]  /*3f60*/  BSSY B1, `(.L_x_98) ;  /* 0x000000a000017945 */ /* 0x000fe20003800000 */
[----:B------:R-:W-:-:S03]  /*3f70*/  ISETP.GT.AND P6, PT, R3, 0x88, P6 ;  /* 0x000000880300780c */ /* 0x000fc600037c4270 */
[----:B------:R-:W-:Y:S01]  /*3f80*/  FMUL R4, R5, R90 ;  /* 0x0000005a05047220 */ /* 0x000fe20000400000 */
[----:B------:R-:W-:-:S03]  /*3f90*/  @P4 IMAD.MOV.U32 R5, RZ, RZ, R63 ;  /* 0x000000ffff054224 */ /* 0x000fc600078e003f */
[----:B------:R-:W-:Y:S01]  /*3fa0*/  FFMA R25, R25, R88, R4 ;  /* 0x0000005819197223 */ /* 0x000fe20000000004 */
[----:B------:R-:W-:-:S04]  /*3fb0*/  @P4 IMAD.MOV.U32 R4, RZ, RZ, R62 ;  /* 0x000000ffff044224 */ /* 0x000fc800078e003e */
[----:B------:R-:W-:-:S05]  /*3fc0*/  F2FP.TF32.F32.PACK_B R25, R25 ;  /* 0x00000019ff19723e */ /* 0x000fca00024050ff */
[----:B------:R2:W-:Y:S01]  /*3fd0*/  @P4 STG.E desc[UR36][R4.64+0x4], R25 ;  /* 0x0000041904004986 */ /* 0x0005e2000c101924 */
[----:B------:R-:W-:Y:S05]  /*3fe0*/  @!P6 BRA `(.L_x_99) ;  /* 0x000000000004e947 */ /* 0x000fea0003800000 */
[----:B------:R0:W5:Y:S02]  /*3ff0*/  LDG.E.LTC128B R68, desc[UR36][R60.64] ;  /* 0x000000243c447981 */ /* 0x000164000c1e1920 */
.L_x_99:
[----:B------:R-:W-:Y:S05]  /*4000*/  BSYNC B1 ;  /* 0x0000000000017941 */ /* 0x000fea0003800000 */
.L_x_98:
[----:B--2--5:R-:W-:Y:S01]  /*4010*/  LOP3.LUT R5, R68, 0xffffe000, RZ, 0xc0, !PT ;  /* 0xffffe00044057812 */ /* 0x024fe200078ec0ff */
[----:B------:R-:W-:Y:S01]  /*4020*/  BSSY B1, `(.L_x_100) ;  /* 0x0000009000017945 */ /* 0x000fe20003800000 */
[----:B------:R-:W-:-:S03]  /*4030*/  ISETP.NE.AND P4, PT, R107, RZ, PT ;  /* 0x000000ff6b00720c */ /* 0x000fc60003f85270 */
[----:B------:R-:W-:Y:S01]  /*4040*/  FMUL R5, R5, R90 ;  /* 0x0000005a05057220 */ /* 0x000fe20000400000 */
[----:B------:R-:W-:-:S03]  /*4050*/  ISETP.GT.AND P4, PT, R3, 0x88, P4 ;  /* 0x000000880300780c */ /* 0x000fc60002784270 */
[----:B------:R-:W-:-:S05]  /*4060*/  FFMA R5, R26, R88, R5 ;  /* 0x000000581a057223 */ /* 0x000fca0000000005 */
[----:B------:R-:W-:-:S05]  /*4070*/  F2FP.TF32.F32.PACK_B R5, R5 ;  /* 0x00000005ff05723e */ /* 0x000fca00024050ff */
[----:B------:R2:W-:Y:S01]  /*4080*/  @P6 STG.E desc[UR36][R64.64], R5 ;  /* 0x0000000540006986 */ /* 0x0005e2000c101924 */
[----:B------:R-:W-:Y:S05]  /*4090*/  @!P4 BRA `(.L_x_101) ;  /* 0x000000000004c947 */ /* 0x000fea0003800000 */
[----:B------:R0:W5:Y:S02]  /*40a0*/  LDG.E.LTC128B R68, desc[UR36][R8.64+0x4] ;  /* 0x0000042408447981 */ /* 0x000164000c1e1920 */
.L_x_101:
[----:B------:R-:W-:Y:S05]  /*40b0*/  BSYNC B1 ;  /* 0x0000000000017941 */ /* 0x000fea0003800000 */
.L_x_100:
[----:B--2--5:R-:W-:Y:S01]  /*40c0*/  LOP3.LUT R5, R68, 0xffffe000, RZ, 0xc0, !PT ;  /* 0xffffe00044057812 */ /* 0x024fe200078ec0ff */
[----:B------:R-:W-:Y:S01]  /*40d0*/  BSSY B1, `(.L_x_102) ;  /* 0x0000009000017945 */ /* 0x000fe20003800000 */
[----:B------:R-:W-:-:S03]  /*40e0*/  ISETP.NE.AND P6, PT, R108, RZ, PT ;  /* 0x000000ff6c00720c */ /* 0x000fc60003fc5270 */
[----:B------:R-:W-:-:S04]  /*40f0*/  FMUL R4, R5, R90 ;  /* 0x0000005a05047220 */ /* 0x000fc80000400000 */
[----:B------:R-:W-:-:S05]  /*4100*/  FFMA R27, R27, R88, R4 ;  /* 0x000000581b1b7223 */ /* 0x000fca0000000004 */
[----:B------:R-:W-:-:S05]  /*4110*/  F2FP.TF32.F32.PACK_B R27, R27 ;  /* 0x0000001bff1b723e */ /* 0x000fca00024050ff */
[----:B------:R2:W-:Y:S01]  /*4120*/  @P4 STG.E desc[UR36][R66.64+0x4], R27 ;  /* 0x0000041b42004986 */ /* 0x0005e2000c101924 */
[----:B------:R-:W-:-:S13]  /*4130*/  ISETP.GT.AND P4, PT, R3, 0x80, P6 ;  /* 0x000000800300780c */ /* 0x000fda0003784270 */
[----:B--2---:R-:W-:Y:S05]  /*4140*/  @!P4 BRA `(.L_x_103) ;  /* 0x000000000004c947 */ /* 0x004fea0003800000 */
[----:B------:R2:W5:Y:S02]  /*4150*/  LDG.E.LTC128B R68, desc[UR36][R56.64+0x20] ;  /* 0x0000202438447981 */ /* 0x000564000c1e1920 */
.L_x_103:
[----:B------:R-:W-:Y:S05]  /*4160*/  BSYNC B1 ;  /* 0x0000000000017941 */ /* 0x000fea0003800000 */
.L_x_102:
[----:B-----5:R-:W-:Y:S01]  /*4170*/  LOP3.LUT R5, R68, 0xffffe000, RZ, 0xc0, !PT ;  /* 0xffffe00044057812 */ /* 0x020fe200078ec0ff */
[----:B------:R-:W-:Y:S01]  /*4180*/  @P4 IMAD.MOV.U32 R4, RZ, RZ, R62 ;  /* 0x000000ffff044224 */ /* 0x000fe200078e003e */
[----:B------:R-:W-:Y:S01]  /*4190*/  ISETP.NE.AND P6, PT, R109, RZ, PT ;  /* 0x000000ff6d00720c */ /* 0x000fe20003fc5270 */
[----:B------:R-:W-:Y:S02]  /*41a0*/  BSSY B1, `(.L_x_104) ;  /* 0x0000009000017945 */ /* 0x000fe40003800000 */
[----:B------:R-:W-:-:S04]  /*41b0*/  FMUL R5, R5, R90 ;  /* 0x0000005a05057220 */ /* 0x000fc80000400000 */
[----:B-1--4-:R-:W-:Y:S01]  /*41c0*/  FFMA R7, R28, R88, R5 ;  /* 0x000000581c077223 */ /* 0x012fe20000000005 */
[----:B------:R-:W-:-:S04]  /*41d0*/  @P4 IMAD.MOV.U32 R5, RZ, RZ, R63 ;  /* 0x000000ffff054224 */ /* 0x000fc800078e003f */
[----:B------:R-:W-:-:S05]  /*41e0*/  F2FP.TF32.F32.PACK_B R7, R7 ;  /* 0x00000007ff07723e */ /* 0x000fca00024050ff */
[----:B------:R1:W-:Y:S01]  /*41f0*/  @P4 STG.E desc[UR36][R4.64+0x20], R7 ;  /* 0x0000200704004986 */ /* 0x0003e2000c101924 */
[----:B------:R-:W-:-:S13]  /*4200*/  ISETP.GT.AND P4, PT, R3, 0x80, P6 ;  /* 0x000000800300780c */ /* 0x000fda0003784270 */
[----:B-1----:R-:W-:Y:S05]  /*4210*/  @!P4 BRA `(.L_x_105) ;  /* 0x000000000004c947 */ /* 0x002fea0003800000 */
[----:B------:R1:W5:Y:S02]  /*4220*/  LDG.E.LTC128B R68, desc[UR36][R56.64+0x24] ;  /* 0x0000242438447981 */ /* 0x000364000c1e1920 */
.L_x_105:
[----:B------:R-:W-:Y:S05]  /*4230*/  BSYNC B1 ;  /* 0x0000000000017941 */ /* 0x000fea0003800000 */
.L_x_104:
[----:B-----5:R-:W-:Y:S01]  /*4240*/  LOP3.LUT R5, R68, 0xffffe000, RZ, 0xc0, !PT ;  /* 0xffffe00044057812 */ /* 0x020fe200078ec0ff */
[----:B------:R-:W-:Y:S04]  /*4250*/  BSSY B1, `(.L_x_106) ;  /* 0x000000b000017945 */ /* 0x000fe80003800000 */
[----:B------:R-:W-:Y:S01]  /*4260*/  FMUL R4, R5, R90 ;  /* 0x0000005a05047220 */ /* 0x000fe20000400000 */
[----:B------:R-:W-:-:S03]  /*4270*/  @P4 IMAD.MOV.U32 R5, RZ, RZ, R63 ;  /* 0x000000ffff054224 */ /* 0x000fc600078e003f */
[----:B------:R-:W-:Y:S01]  /*4280*/  FFMA R29, R29, R88, R4 ;  /* 0x000000581d1d7223 */ /* 0x000fe20000000004 */
[----:B------:R-:W-:-:S04]  /*4290*/  @P4 IMAD.MOV.U32 R4, RZ, RZ, R62 ;  /* 0x000000ffff044224 */ /* 0x000fc800078e003e */
[----:B------:R-:W-:-:S05]  /*42a0*/  F2FP.TF32.F32.PACK_B R29, R29 ;  /* 0x0000001dff1d723e */ /* 0x000fca00024050ff */
[----:B------:R4:W-:Y:S01]  /*42b0*/  @P4 STG.E desc[UR36][R4.64+0x24], R29 ;  /* 0x0000241d04004986 */ /* 0x0009e2000c101924 */
[----:B------:R-:W-:-:S04]  /*42c0*/  ISETP.NE.AND P4, PT, R108, RZ, PT ;  /* 0x000000ff6c00720c */ /* 0x000fc80003f85270 */
[----:B------:R-:W-:-:S13]  /*42d0*/  ISETP.GT.AND P4, PT, R3, 0x88, P4 ;  /* 0x000000880300780c */ /* 0x000fda0002784270 */
[----:B----4-:R-:W-:Y:S05]  /*42e0*/  @!P4 BRA `(.L_x_107) ;  /* 0x000000000004c947 */ /* 0x010fea0003800000 */
[----:B------:R4:W5:Y:S02]  /*42f0*/  LDG.E.LTC128B R68, desc[UR36][R8.64+0x20] ;  /* 0x0000202408447981 */ /* 0x000964000c1e1920 */
.L_x_107:
[----:B------:R-:W-:Y:S05]  /*4300*/  BSYNC B1 ;  /* 0x0000000000017941 */ /* 0x000fea0003800000 */
.L_x_106:
        /* <DEDUP_REMOVED lines=9> */
.L_x_109:
[----:B------:R-:W-:Y:S05]  /*43a0*/  BSYNC B1 ;  /* 0x0000000000017941 */ /* 0x000fea0003800000 */
.L_x_108:
[----:B-----5:R-:W-:Y:S01]  /*43b0*/  LOP3.LUT R5, R68, 0xffffe000, RZ, 0xc0, !PT ;  /* 0xffffe00044057812 */ /* 0x020fe200078ec0ff */
[----:B------:R-:W-:Y:S01]  /*43c0*/  BSSY B1, `(.L_x_110) ;  /* 0x000000b000017945 */ /* 0x000fe20003800000 */
[----:B------:R-:W-:-:S03]  /*43d0*/  ISETP.NE.AND P6, PT, R102, RZ, PT ;  /* 0x000000ff6600720c */ /* 0x000fc60003fc5270 */
[----:B------:R-:W-:Y:S01]  /*43e0*/  FMUL R4, R5, R90 ;  /* 0x0000005a05047220 */ /* 0x000fe20000400000 */
[----:B------:R-:W-:-:S03]  /*43f0*/  @P4 IMAD.MOV.U32 R5, RZ, RZ, R11 ;  /* 0x000000ffff054224 */ /* 0x000fc600078e000b */
[----:B------:R-:W-:Y:S01]  /*4400*/  FFMA R31, R31, R88, R4 ;  /* 0x000000581f1f7223 */ /* 0x000fe20000000004 */
[----:B------:R-:W-:-:S04]  /*4410*/  @P4 IMAD.MOV.U32 R4, RZ, RZ, R10 ;  /* 0x000000ffff044224 */ /* 0x000fc800078e000a */
[----:B------:R-:W-:-:S05]  /*4420*/  F2FP.TF32.F32.PACK_B R31, R31 ;  /* 0x0000001fff1f723e */ /* 0x000fca00024050ff */
[----:B------:R0:W-:Y:S01]  /*4430*/  @P4 STG.E desc[UR36][R4.64+0x24], R31 ;  /* 0x0000241f04004986 */ /* 0x0001e2000c101924 */
[----:B------:R-:W-:-:S13]  /*4440*/  ISETP.GT.AND P4, PT, R3, 0x80, P6 ;  /* 0x000000800300780c */ /* 0x000fda0003784270 */
[----:B0-----:R-:W-:Y:S05]  /*4450*/  @!P4 BRA `(.L_x_111) ;  /* 0x000000000004c947 */ /* 0x001fea0003800000 */
[----:B------:R0:W5:Y:S02]  /*4460*/  LDG.E.LTC128B R68, desc[UR36][R56.64+0x40] ;  /* 0x0000402438447981 */ /* 0x000164000c1e1920 */
.L_x_111:
[----:B------:R-:W-:Y:S05]  /*4470*/  BSYNC B1 ;  /* 0x0000000000017941 */ /* 0x000fea0003800000 */
.L_x_110:
[----:B-----5:R-:W-:Y:S01]  /*4480*/  LOP3.LUT R5, R68, 0xffffe000, RZ, 0xc0, !PT ;  /* 0xffffe00044057812 */ /* 0x020fe200078ec0ff */
[----:B------:R-:W-:Y:S01]  /*4490*/  @P4 IMAD.MOV.U32 R4, RZ, RZ, R62 ;  /* 0x000000ffff044224 */ /* 0x000fe200078e003e */
[----:B------:R-:W-:Y:S01]  /*44a0*/  ISETP.NE.AND P6, PT, R92, RZ, PT ;  /* 0x000000ff5c00720c */ /* 0x000fe20003fc5270 */
[----:B------:R-:W-:Y:S02]  /*44b0*/  BSSY B1, `(.L_x_112) ;  /* 0x0000009000017945 */ /* 0x000fe40003800000 */
[----:B------:R-:W-:-:S04]  /*44c0*/  FMUL R5, R5, R90 ;  /* 0x0000005a05057220 */ /* 0x000fc80000400000 */
[----:B------:R-:W-:Y:S01]  /*44d0*/  FFMA R7, R32, R88, R5 ;  /* 0x0000005820077223 */ /* 0x000fe20000000005 */
[----:B------:R-:W-:-:S04]  /*44e0*/  @P4 IMAD.MOV.U32 R5, RZ, RZ, R63 ;  /* 0x000000ffff054224 */ /* 0x000fc800078e003f */
[----:B------:R-:W-:-:S05]  /*44f0*/  F2FP.TF32.F32.PACK_B R7, R7 ;  /* 0x00000007ff07723e */ /* 0x000fca00024050ff */
[----:B------:R0:W-:Y:S01]  /*4500*/  @P4 STG.E desc[UR36][R4.64+0x40], R7 ;  /* 0x0000400704004986 */ /* 0x0001e2000c101924 */
[----:B------:R-:W-:-:S13]  /*4510*/  ISETP.GT.AND P4, PT, R3, 0x80, P6 ;  /* 0x000000800300780c */ /* 0x000fda0003784270 */
[----:B0-----:R-:W-:Y:S05]  /*4520*/  @!P4 BRA `(.L_x_113) ;  /* 0x000000000004c947 */ /* 0x001fea0003800000 */
[----:B------:R0:W5:Y:S02]  /*4530*/  LDG.E.LTC128B R68, desc[UR36][R56.64+0x44] ;  /* 0x0000442438447981 */ /* 0x000164000c1e1920 */
.L_x_113:
[----:B------:R-:W-:Y:S05]  /*4540*/  BSYNC B1 ;  /* 0x0000000000017941 */ /* 0x000fea0003800000 */
.L_x_112:
        /* <DEDUP_REMOVED lines=10> */
[----:B0-----:R-:W-:Y:S05]  /*45f0*/  @!P4 BRA `(.L_x_115) ;  /* 0x000000000004c947 */ /* 0x001fea0003800000 */
[----:B------:R0:W5:Y:S02]  /*4600*/  LDG.E.LTC128B R68, desc[UR36][R8.64+0x40] ;  /* 0x0000402408447981 */ /* 0x000164000c1e1920 */
.L_x_115:
[----:B------:R-:W-:Y:S05]  /*4610*/  BSYNC B1 ;  /* 0x0000000000017941 */ /* 0x000fea0003800000 */
.L_x_114:
[----:B-----5:R-:W-:Y:S01]  /*4620*/  LOP3.LUT R5, R68, 0xffffe000, RZ, 0xc0, !PT ;  /* 0xffffe00044057812 */ /* 0x020fe200078ec0ff */
[----:B------:R-:W-:Y:S01]  /*4630*/  @P4 IMAD.MOV.U32 R4, RZ, RZ, R10 ;  /* 0x000000ffff044224 */ /* 0x000fe200078e000a */
[----:B------:R-:W-:Y:S03]  /*4640*/  BSSY B1, `(.L_x_116) ;  /* 0x0000009000017945 */ /* 0x000fe60003800000 */
        /* <DEDUP_REMOVED lines=8> */
.L_x_117:
[----:B------:R-:W-:Y:S05]  /*46d0*/  BSYNC B1 ;  /* 0x0000000000017941 */ /* 0x000fea0003800000 */
.L_x_116:
        /* <DEDUP_REMOVED lines=12> */
.L_x_119:
[----:B------:R-:W-:Y:S05]  /*47a0*/  BSYNC B1 ;  /* 0x0000000000017941 */ /* 0x000fea0003800000 */
.L_x_118:
        /* <DEDUP_REMOVED lines=12> */
.L_x_121:
[----:B------:R-:W-:Y:S05]  /*4870*/  BSYNC B1 ;  /* 0x0000000000017941 */ /* 0x000fea0003800000 */
.L_x_120:
        /* <DEDUP_REMOVED lines=12> */
.L_x_123:
[----:B------:R-:W-:Y:S05]  /*4940*/  BSYNC B1 ;  /* 0x0000000000017941 */ /* 0x000fea0003800000 */
.L_x_122:
        /* <DEDUP_REMOVED lines=11> */
.L_x_125:
[----:B------:R-:W-:Y:S05]  /*4a00*/  BSYNC B1 ;  /* 0x0000000000017941 */ /* 0x000fea0003800000 */
.L_x_124:
        /* <DEDUP_REMOVED lines=12> */
.L_x_127:
[----:B------:R-:W-:Y:S05]  /*4ad0*/  BSYNC B1 ;  /* 0x0000000000017941 */ /* 0x000fea0003800000 */
.L_x_126:
        /* <DEDUP_REMOVED lines=12> */
.L_x_129:
[----:B------:R-:W-:Y:S05]  /*4ba0*/  BSYNC B1 ;  /* 0x0000000000017941 */ /* 0x000fea0003800000 */
.L_x_128:
        /* <DEDUP_REMOVED lines=12> */
.L_x_131:
[----:B------:R-:W-:Y:S05]  /*4c70*/  BSYNC B1 ;  /* 0x0000000000017941 */ /* 0x000fea0003800000 */
.L_x_130:
        /* <DEDUP_REMOVED lines=11> */
.L_x_133:
[----:B------:R-:W-:Y:S05]  /*4d30*/  BSYNC B1 ;  /* 0x0000000000017941 */ /* 0x000fea0003800000 */
.L_x_132:
        /* <DEDUP_REMOVED lines=12> */
.L_x_135:
[----:B------:R-:W-:Y:S05]  /*4e00*/  BSYNC B1 ;  /* 0x0000000000017941 */ /* 0x000fea0003800000 */
.L_x_134:
        /* <DEDUP_REMOVED lines=11> */
.L_x_137:
[----:B------:R-:W-:Y:S05]  /*4ec0*/  BSYNC B1 ;  /* 0x0000000000017941 */ /* 0x000fea0003800000 */
.L_x_136:
        /* <DEDUP_REMOVED lines=11> */
.L_x_139:
[----:B------:R-:W-:Y:S05]  /*4f80*/  BSYNC B1 ;  /* 0x0000000000017941 */ /* 0x000fea0003800000 */
.L_x_138:
[----:B-----5:R-:W-:Y:S01]  /*4f90*/  LOP3.LUT R5, R68, 0xffffe000, RZ, 0xc0, !PT ;  /* 0xffffe00044057812 */ /* 0x020fe200078ec0ff */
[----:B------:R-:W-:Y:S01]  /*4fa0*/  @P4 IMAD.MOV.U32 R4, RZ, RZ, R10 ;  /* 0x000000ffff044224 */ /* 0x000fe200078e000a */
[----:B------:R-:W-:Y:S01]  /*4fb0*/  ISETP.GT.AND P5, PT, R3, 0x88, P5 ;  /* 0x000000880300780c */ /* 0x000fe20002fa4270 */
[----:B------:R-:W-:Y:S02]  /*4fc0*/  BSSY B1, `(.L_x_140) ;  /* 0x0000008000017945 */ /* 0x000fe40003800000 */
[----:B------:R-:W-:-:S04]  /*4fd0*/  FMUL R5, R5, R90 ;  /* 0x0000005a05057220 */ /* 0x000fc80000400000 */
[----:B------:R-:W-:Y:S01]  /*4fe0*/  FFMA R7, R46, R88, R5 ;  /* 0x000000582e077223 */ /* 0x000fe20000000005 */
[----:B------:R-:W-:-:S04]  /*4ff0*/  @P4 IMAD.MOV.U32 R5, RZ, RZ, R11 ;  /* 0x000000ffff054224 */ /* 0x000fc800078e000b */
[----:B------:R-:W-:-:S05]  /*5000*/  F2FP.TF32.F32.PACK_B R7, R7 ;  /* 0x00000007ff07723e */ /* 0x000fca00024050ff */
[----:B------:R0:W-:Y:S01]  /*5010*/  @P4 STG.E desc[UR36][R4.64+0xa0], R7 ;  /* 0x0000a00704004986 */ /* 0x0001e2000c101924 */
[----:B------:R-:W-:Y:S05]  /*5020*/  @!P5 BRA `(.L_x_141) ;  /* 0x000000000004d947 */ /* 0x000fea0003800000 */
[----:B------:R0:W5:Y:S02]  /*5030*/  LDG.E.LTC128B R68, desc[UR36][R8.64+0xa4] ;  /* 0x0000a42408447981 */ /* 0x000164000c1e1920 */
.L_x_141:
[----:B------:R-:W-:Y:S05]  /*5040*/  BSYNC B1 ;  /* 0x0000000000017941 */ /* 0x000fea0003800000 */
.L_x_140:
[----:B0----5:R-:W-:Y:S01]  /*5050*/  LOP3.LUT R5, R68, 0xffffe000, RZ, 0xc0, !PT ;  /* 0xffffe00044057812 */ /* 0x021fe200078ec0ff */
        /* <DEDUP_REMOVED lines=10> */
.L_x_143:
[----:B------:R-:W-:Y:S05]  /*5100*/  BSYNC B1 ;  /* 0x0000000000017941 */ /* 0x000fea0003800000 */
.L_x_142:
[----:B0----5:R-:W-:Y:S01]  /*5110*/  LOP3.LUT R5, R68, 0xffffe000, RZ, 0xc0, !PT ;  /* 0xffffe00044057812 */ /* 0x021fe200078ec0ff */
        /* <DEDUP_REMOVED lines=10> */
.L_x_145:
[----:B------:R-:W-:Y:S05]  /*51c0*/  BSYNC B1 ;  /* 0x0000000000017941 */ /* 0x000fea0003800000 */
.L_x_144:
        /* <DEDUP_REMOVED lines=11> */
.L_x_147:
[----:B------:R-:W-:Y:S05]  /*5280*/  BSYNC B1 ;  /* 0x0000000000017941 */ /* 0x000fea0003800000 */
.L_x_146:
        /* <DEDUP_REMOVED lines=11> */
.L_x_149:
[----:B------:R-:W-:Y:S05]  /*5340*/  BSYNC B1 ;  /* 0x0000000000017941 */ /* 0x000fea0003800000 */
.L_x_148:
        /* <DEDUP_REMOVED lines=11> */
.L_x_151:
[----:B------:R-:W-:Y:S05]  /*5400*/  BSYNC B1 ;  /* 0x0000000000017941 */ /* 0x000fea0003800000 */
.L_x_150:
        /* <DEDUP_REMOVED lines=11> */
.L_x_153:
[----:B------:R-:W-:Y:S05]  /*54c0*/  BSYNC B1 ;  /* 0x0000000000017941 */ /* 0x000fea0003800000 */
.L_x_152:
        /* <DEDUP_REMOVED lines=9> */
.L_x_155:
[----:B------:R-:W-:Y:S05]  /*5560*/  BSYNC B1 ;  /* 0x0000000000017941 */ /* 0x000fea0003800000 */
.L_x_154:
        /* <DEDUP_REMOVED lines=11> */
.L_x_157:
[----:B------:R-:W-:Y:S05]  /*5620*/  BSYNC B1 ;  /* 0x0000000000017941 */ /* 0x000fea0003800000 */
.L_x_156:
[----:B------:R-:W-:Y:S05]  /*5630*/  @!P0 BRA `(.L_x_158) ;  /* 0x00000014008c8947 */ /* 0x000fea0003800000 */
[----:B-----5:R-:W-:-:S05]  /*5640*/  LOP3.LUT R3, R68, 0xffffe000, RZ, 0xc0, !PT ;  /* 0xffffe00044037812 */ /* 0x020fca00078ec0ff */
[----:B0-----:R-:W-:-:S04]  /*5650*/  FMUL R4, R3, R90 ;  /* 0x0000005a03047220 */ /* 0x001fc80000400000 */
[----:B------:R-:W-:-:S05]  /*5660*/  FFMA R55, R55, R88, R4 ;  /* 0x0000005837377223 */ /* 0x000fca0000000004 */
[----:B------:R-:W-:-:S05]  /*5670*/  F2FP.TF32.F32.PACK_B R55, R55 ;  /* 0x00000037ff37723e */ /* 0x000fca00024050ff */
[----:B------:R0:W-:Y:S01]  /*5680*/  STG.E desc[UR36][R10.64+0xe4], R55 ;  /* 0x0000e4370a007986 */ /* 0x0001e2000c101924 */
[----:B------:R-:W-:Y:S05]  /*5690*/  BRA `(.L_x_158) ;  /* 0x0000001400747947 */ /* 0x000fea0003800000 */
.L_x_35:
[----:B------:R-:W-:Y:S01]  /*56a0*/  ULDC.64 UR4, c[0x0][0x5c0] ;  /* 0x0001700000047ab9 */ /* 0x000fe20000000a00 */
[-C--:B------:R-:W-:Y:S01]  /*56b0*/  FMUL R5, R56, R88.reuse ;  /* 0x0000005838057220 */ /* 0x080fe20000400000 */
[----:B------:R-:W-:Y:S01]  /*56c0*/  LEA R8, P1, R104, UR4, 0x2 ;  /* 0x0000000468087c11 */ /* 0x000fe2000f8210ff */
[-C--:B------:R-:W-:Y:S01]  /*56d0*/  FMUL R57, R57, R88.reuse ;  /* 0x0000005839397220 */ /* 0x080fe20000400000 */
[----:B------:R-:W-:Y:S01]  /*56e0*/  ISETP.GT.AND P4, PT, R4, 0x1, PT ;  /* 0x000000010400780c */ /* 0x000fe20003f84270 */
[----:B------:R-:W-:Y:S01]  /*56f0*/  IMAD.SHL.U32 R15, R10, 0x20, RZ ;  /* 0x000000200a0f7824 */ /* 0x000fe200078e00ff */
[----:B------:R-:W-:Y:S01]  /*5700*/  LEA.HI.X R9, R104, UR5, R107, 0x2, P1 ;  /* 0x0000000568097c11 */ /* 0x000fe200088f146b */
[----:B--2---:R-:W-:Y:S01]  /*5710*/  IMAD.SHL.U32 R91, R10, 0x200, RZ ;  /* 0x000002000a5b7824 */ /* 0x004fe200078e00ff */
[----:B------:R-:W-:Y:S01]  /*5720*/  F2FP.TF32.F32.PACK_B R5, R5 ;  /* 0x00000005ff05723e */ /* 0x000fe200024050ff */
[-C--:B------:R-:W-:Y:S01]  /*5730*/  FMUL R59, R59, R88.reuse ;  /* 0x000000583b3b7220 */ /* 0x080fe20000400000 */
[C---:B------:R-:W-:Y:S01]  /*5740*/  ISETP.GT.AND P1, PT, R3.reuse, RZ, P4 ;  /* 0x000000ff0300720c */ /* 0x040fe20002724270 */
[-C--:B------:R-:W-:Y:S01]  /*5750*/  FMUL R13, R58, R88.reuse ;  /* 0x000000583a0d7220 */ /* 0x080fe20000400000 */
[C-C-:B------:R-:W-:Y:S01]  /*5760*/  SHF.L.U64.HI R7, R10.reuse, 0x5, R11.reuse ;  /* 0x000000050a077819 */ /* 0x140fe2000001020b */
[----:B------:R0:W-:Y:S01]  /*5770*/  @P0 STG.E desc[UR36][R8.64], R5 ;  /* 0x0000000508000986 */ /* 0x0001e2000c101924 */
[----:B------:R-:W-:Y:S01]  /*5780*/  ISETP.GT.AND P0, PT, R3, 0x8, P4 ;  /* 0x000000080300780c */ /* 0x000fe20002704270 */
[-C--:B------:R-:W-:Y:S01]  /*5790*/  FMUL R61, R61, R88.reuse ;  /* 0x000000583d3d7220 */ /* 0x080fe20000400000 */
[----:B------:R-:W-:Y:S01]  /*57a0*/  SHF.L.U64.HI R89, R10, 0x9, R11 ;  /* 0x000000090a597819 */ /* 0x000fe2000001020b */
[----:B------:R-:W-:Y:S01]  /*57b0*/  FMUL R63, R63, R88 ;  /* 0x000000583f3f7220 */ /* 0x000fe20000400000 */
[----:B------:R-:W-:Y:S01]  /*57c0*/  IADD3 R10, P2, R15, R8, RZ ;  /* 0x000000080f0a7210 */ /* 0x000fe20007f5e0ff */
[-C--:B------:R-:W-:Y:S01]  /*57d0*/  FMUL R65, R65, R88.reuse ;  /* 0x0000005841417220 */ /* 0x080fe20000400000 */
[----:B------:R-:W-:Y:S01]  /*57e0*/  F2FP.TF32.F32.PACK_B R57, R57 ;  /* 0x00000039ff39723e */ /* 0x000fe200024050ff */
[----:B------:R-:W-:Y:S01]  /*57f0*/  FMUL R67, R67, R88 ;  /* 0x0000005843437220 */ /* 0x000fe20000400000 */
[----:B------:R-:W-:Y:S01]  /*5800*/  F2FP.TF32.F32.PACK_B R59, R59 ;  /* 0x0000003bff3b723e */ /* 0x000fe200024050ff */
[----:B------:R-:W-:Y:S01]  /*5810*/  IMAD.X R11, R7, 0x1, R9, P2 ;  /* 0x00000001070b7824 */ /* 0x000fe200010e0609 */
[----:B------:R-:W-:Y:S01]  /*5820*/  ISETP.GT.AND P5, PT, R4, 0x8, PT ;  /* 0x000000080400780c */ /* 0x000fe20003fa4270 */
[----:B------:R-:W-:Y:S01]  /*5830*/  @P1 STG.E desc[UR36][R8.64+0x4], R57 ;  /* 0x0000043908001986 */ /* 0x000fe2000c101924 */
[----:B------:R-:W-:Y:S01]  /*5840*/  IADD3 R6, P1, P2, R91, R8, R15 ;  /* 0x000000085b067210 */ /* 0x000fe20007a3e00f */
[-C--:B0-----:R-:W-:Y:S01]  /*5850*/  FMUL R5, R60, R88.reuse ;  /* 0x000000583c057220 */ /* 0x081fe20000400000 */
[C---:B------:R-:W-:Y:S01]  /*5860*/  ISETP.GT.AND P4, PT, R4.reuse, 0x9, PT ;  /* 0x000000090400780c */ /* 0x040fe20003f84270 */
[----:B------:R-:W-:Y:S01]  /*5870*/  @P0 STG.E desc[UR36][R10.64+0x4], R59 ;  /* 0x0000043b0a000986 */ /* 0x000fe2000c101924 */
[----:B------:R-:W-:Y:S01]  /*5880*/  ISETP.GT.AND P3, PT, R3, 0x8, P6 ;  /* 0x000000080300780c */ /* 0x000fe20003764270 */
[-C--:B------:R-:W-:Y:S01]  /*5890*/  FMUL R69, R69, R88.reuse ;  /* 0x0000005845457220 */ /* 0x080fe20000400000 */
[----:B------:R-:W-:Y:S01]  /*58a0*/  IADD3.X R7, R89, R9, R7, P1, P2 ;  /* 0x0000000959077210 */ /* 0x000fe20000fe4407 */
[-C--:B------:R-:W-:Y:S01]  /*58b0*/  FMUL R71, R71, R88.reuse ;  /* 0x0000005847477220 */ /* 0x080fe20000400000 */
[----:B------:R-:W-:Y:S01]  /*58c0*/  ISETP.GT.AND P1, PT, R3, RZ, P5 ;  /* 0x000000ff0300720c */ /* 0x000fe20002f24270 */
[-C--:B------:R-:W-:Y:S01]  /*58d0*/  FMUL R73, R73, R88.reuse ;  /* 0x0000005849497220 */ /* 0x080fe20000400000 */
[----:B------:R-:W-:Y:S01]  /*58e0*/  ISETP.GT.AND P0, PT, R3, RZ, P4 ;  /* 0x000000ff0300720c */ /* 0x000fe20002704270 */
[-C--:B------:R-:W-:Y:S01]  /*58f0*/  FMUL R75, R75, R88.reuse ;  /* 0x000000584b4b7220 */ /* 0x080fe20000400000 */
[----:B------:R-:W-:Y:S01]  /*5900*/  F2FP.TF32.F32.PACK_B R13, R13 ;  /* 0x0000000dff0d723e */ /* 0x000fe200024050ff */
[-C--:B------:R-:W-:Y:S01]  /*5910*/  FMUL R77, R77, R88.reuse ;  /* 0x000000584d4d7220 */ /* 0x080fe20000400000 */
[----:B------:R-:W-:Y:S01]  /*5920*/  F2FP.TF32.F32.PACK_B R5, R5 ;  /* 0x00000005ff05723e */ /* 0x000fe200024050ff */
[-C--:B------:R-:W-:Y:S01]  /*5930*/  FMUL R79, R79, R88.reuse ;  /* 0x000000584f4f7220 */ /* 0x080fe20000400000 */
[----:B------:R-:W-:Y:S01]  /*5940*/  F2FP.TF32.F32.PACK_B R61, R61 ;  /* 0x0000003dff3d723e */ /* 0x000fe200024050ff */
[----:B------:R0:W-:Y:S01]  /*5950*/  @P3 STG.E desc[UR36][R10.64], R13 ;  /* 0x0000000d0a003986 */ /* 0x0001e2000c101924 */
[----:B------:R-:W-:Y:S01]  /*5960*/  F2FP.TF32.F32.PACK_B R63, R63 ;  /* 0x0000003fff3f723e */ /* 0x000fe200024050ff */
[-C--:B------:R-:W-:Y:S01]  /*5970*/  FMUL R81, R81, R88.reuse ;  /* 0x0000005851517220 */ /* 0x080fe20000400000 */
[C---:B------:R-:W-:Y:S01]  /*5980*/  ISETP.GT.AND P3, PT, R4.reuse, 0x10, PT ;  /* 0x000000100400780c */ /* 0x040fe20003f64270 */
[----:B------:R1:W-:Y:S01]  /*5990*/  @P1 STG.E desc[UR36][R8.64+0x20], R5 ;  /* 0x0000200508001986 */ /* 0x0003e2000c101924 */
[----:B------:R-:W-:Y:S01]  /*59a0*/  ISETP.GT.AND P1, PT, R3, 0x8, P5 ;  /* 0x000000080300780c */ /* 0x000fe20002f24270 */
[-C--:B------:R-:W-:Y:S01]  /*59b0*/  FMUL R83, R83, R88.reuse ;  /* 0x0000005853537220 */ /* 0x080fe20000400000 */
[----:B------:R-:W-:Y:S01]  /*59c0*/  ISETP.GT.AND P2, PT, R4, 0x11, PT ;  /* 0x000000110400780c */ /* 0x000fe20003f44270 */
[----:B------:R-:W-:Y:S01]  /*59d0*/  @P0 STG.E desc[UR36][R8.64+0x24], R61 ;  /* 0x0000243d08000986 */ /* 0x000fe2000c101924 */
[----:B------:R-:W-:Y:S01]  /*59e0*/  ISETP.GT.AND P0, PT, R3, 0x8, P4 ;  /* 0x000000080300780c */ /* 0x000fe20002704270 */
[-C--:B------:R-:W-:Y:S01]  /*59f0*/  FMUL R85, R85, R88.reuse ;  /* 0x0000005855557220 */ /* 0x080fe20000400000 */
[----:B------:R-:W-:Y:S01]  /*5a00*/  F2FP.TF32.F32.PACK_B R65, R65 ;  /* 0x00000041ff41723e */ /* 0x000fe200024050ff */
[-C--:B0-----:R-:W-:Y:S01]  /*5a10*/  FMUL R13, R62, R88.reuse ;  /* 0x000000583e0d7220 */ /* 0x081fe20000400000 */
[----:B------:R-:W-:Y:S01]  /*5a20*/  F2FP.TF32.F32.PACK_B R67, R67 ;  /* 0x00000043ff43723e */ /* 0x000fe200024050ff */
[-C--:B------:R-:W-:Y:S01]  /*5a30*/  FMUL R87, R87, R88.reuse ;  /* 0x0000005857577220 */ /* 0x080fe20000400000 */
[----:B------:R-:W-:Y:S01]  /*5a40*/  F2FP.TF32.F32.PACK_B R69, R69 ;  /* 0x00000045ff45723e */ /* 0x000fe200024050ff */
[-C--:B-1----:R-:W-:Y:S01]  /*5a50*/  FMUL R5, R64, R88.reuse ;  /* 0x0000005840057220 */ /* 0x082fe20000400000 */
[----:B------:R-:W-:Y:S01]  /*5a60*/  F2FP.TF32.F32.PACK_B R13, R13 ;  /* 0x0000000dff0d723e */ /* 0x000fe200024050ff */
[-C--:B------:R-:W-:Y:S01]  /*5a70*/  FMUL R57, R24, R88.reuse ;  /* 0x0000005818397220 */ /* 0x080fe20000400000 */
[----:B------:R-:W-:Y:S01]  /*5a80*/  F2FP.TF32.F32.PACK_B R71, R71 ;  /* 0x00000047ff47723e */ /* 0x000fe200024050ff */
[-C--:B------:R-:W-:Y:S01]  /*5a90*/  FMUL R25, R25, R88.reuse ;  /* 0x0000005819197220 */ /* 0x080fe20000400000 */
[----:B------:R-:W-:Y:S01]  /*5aa0*/  F2FP.TF32.F32.PACK_B R5, R5 ;  /* 0x00000005ff05723e */ /* 0x000fe200024050ff */
[----:B------:R-:W-:Y:S01]  /*5ab0*/  @P0 STG.E desc[UR36][R10.64+0x24], R63 ;  /* 0x0000243f0a000986 */ /* 0x000fe2000c101924 */
[----:B------:R-:W-:Y:S01]  /*5ac0*/  ISETP.GT.AND P0, PT, R3, RZ, P3 ;  /* 0x000000ff0300720c */ /* 0x000fe20001f04270 */
[-C--:B------:R-:W-:Y:S01]  /*5ad0*/  FMUL R27, R27, R88.reuse ;  /* 0x000000581b1b7220 */ /* 0x080fe20000400000 */
[----:B------:R-:W-:Y:S01]  /*5ae0*/  F2FP.TF32.F32.PACK_B R73, R73 ;  /* 0x00000049ff49723e */ /* 0x000fe200024050ff */
[----:B------:R0:W-:Y:S01]  /*5af0*/  @P1 STG.E desc[UR36][R10.64+0x20], R13 ;  /* 0x0000200d0a001986 */ /* 0x0001e2000c101924 */
[C---:B------:R-:W-:Y:S01]  /*5b00*/  ISETP.GT.AND P1, PT, R4.reuse, 0x19, PT ;  /* 0x000000190400780c */ /* 0x040fe20003f24270 */
[-C--:B------:R-:W-:Y:S01]  /*5b10*/  FMUL R29, R29, R88.reuse ;  /* 0x000000581d1d7220 */ /* 0x080fe20000400000 */
[----:B------:R-:W-:Y:S01]  /*5b20*/  F2FP.TF32.F32.PACK_B R75, R75 ;  /* 0x0000004bff4b723e */ /* 0x000fe200024050ff */
[-C--:B------:R-:W-:Y:S01]  /*5b30*/  FMUL R31, R31, R88.reuse ;  /* 0x000000581f1f7220 */ /* 0x080fe20000400000 */
[C---:B------:R-:W-:Y:S01]  /*5b40*/  ISETP.GT.AND P5, PT, R4.reuse, 0x28, PT ;  /* 0x000000280400780c */ /* 0x040fe20003fa4270 */
[-C--:B------:R-:W-:Y:S01]  /*5b50*/  FMUL R33, R33, R88.reuse ;  /* 0x0000005821217220 */ /* 0x080fe20000400000 */
[----:B------:R-:W-:Y:S01]  /*5b60*/  ISETP.GT.AND P4, PT, R4, 0x29, PT ;  /* 0x000000290400780c */ /* 0x000fe20003f84270 */
[-C--:B------:R-:W-:Y:S01]  /*5b70*/  FMUL R35, R35, R88.reuse ;  /* 0x0000005823237220 */ /* 0x080fe20000400000 */
[----:B------:R-:W-:Y:S01]  /*5b80*/  F2FP.TF32.F32.PACK_B R77, R77 ;  /* 0x0000004dff4d723e */ /* 0x000fe200024050ff */
[----:B------:R1:W-:Y:S01]  /*5b90*/  @P0 STG.E desc[UR36][R8.64+0x40], R5 ;  /* 0x0000400508000986 */ /* 0x0003e2000c101924 */
[----:B------:R-:W-:Y:S01]  /*5ba0*/  ISETP.GT.AND P0, PT, R3, RZ, P2 ;  /* 0x000000ff0300720c */ /* 0x000fe20001704270 */
[-C--:B0-----:R-:W-:Y:S01]  /*5bb0*/  FMUL R13, R66, R88.reuse ;  /* 0x00000058420d7220 */ /* 0x081fe20000400000 */
[----:B------:R-:W-:Y:S01]  /*5bc0*/  F2FP.TF32.F32.PACK_B R79, R79 ;  /* 0x0000004fff4f723e */ /* 0x000fe200024050ff */
[-C--:B------:R-:W-:Y:S01]  /*5bd0*/  FMUL R37, R37, R88.reuse ;  /* 0x0000005825257220 */ /* 0x080fe20000400000 */
[----:B------:R-:W-:Y:S01]  /*5be0*/  F2FP.TF32.F32.PACK_B R81, R81 ;  /* 0x00000051ff51723e */ /* 0x000fe200024050ff */
[-C--:B------:R-:W-:Y:S01]  /*5bf0*/  FMUL R39, R39, R88.reuse ;  /* 0x0000005827277220 */ /* 0x080fe20000400000 */
[----:B------:R-:W-:Y:S01]  /*5c00*/  F2FP.TF32.F32.PACK_B R13, R13 ;  /* 0x0000000dff0d723e */ /* 0x000fe200024050ff */
[-C--:B------:R-:W-:Y:S01]  /*5c10*/  FMUL R41, R41, R88.reuse ;  /* 0x0000005829297220 */ /* 0x080fe20000400000 */
[----:B------:R-:W-:Y:S01]  /*5c20*/  F2FP.TF32.F32.PACK_B R83, R83 ;  /* 0x00000053ff53723e */ /* 0x000fe200024050ff */
[-C--:B------:R-:W-:Y:S01]  /*5c30*/  FMUL R43, R43, R88.reuse ;  /* 0x000000582b2b7220 */ /* 0x080fe20000400000 */
[----:B------:R-:W-:Y:S01]  /*5c40*/  P2R R58, PR, RZ, 0x20 ;  /* 0x00000020ff3a7803 */ /* 0x000fe20000000000 */
[-C--:B-1----:R-:W-:Y:S01]  /*5c50*/  FMUL R5, R68, R88.reuse ;  /* 0x0000005844057220 */ /* 0x082fe20000400000 */
[----:B------:R-:W-:Y:S01]  /*5c60*/  P2R R56, PR, RZ, 0x10 ;  /* 0x00000010ff387803 */ /* 0x000fe20000000000 */
[----:B------:R-:W-:Y:S01]  /*5c70*/  @P0 STG.E desc[UR36][R8.64+0x44], R65 ;  /* 0x0000444108000986 */ /* 0x000fe2000c101924 */
[----:B------:R-:W-:Y:S01]  /*5c80*/  ISETP.GT.AND P0, PT, R3, 0x8, P3 ;  /* 0x000000080300780c */ /* 0x000fe20001f04270 */
[-C--:B------:R-:W-:Y:S01]  /*5c90*/  FMUL R45, R45, R88.reuse ;  /* 0x000000582d2d7220 */ /* 0x080fe20000400000 */
[----:B------:R-:W-:Y:S01]  /*5ca0*/  F2FP.TF32.F32.PACK_B R5, R5 ;  /* 0x00000005ff05723e */ /* 0x000fe200024050ff */
[-C--:B------:R-:W-:Y:S01]  /*5cb0*/  FMUL R47, R47, R88.reuse ;  /* 0x000000582f2f7220 */ /* 0x080fe20000400000 */
[----:B------:R-:W-:Y:S01]  /*5cc0*/  ISETP.GT.AND P3, PT, R4, 0x30, PT ;  /* 0x000000300400780c */ /* 0x000fe20003f64270 */
[-C--:B------:R-:W-:Y:S01]  /*5cd0*/  FMUL R49, R49, R88.reuse ;  /* 0x0000005831317220 */ /* 0x080fe20000400000 */
[----:B------:R-:W-:Y:S01]  /*5ce0*/  F2FP.TF32.F32.PACK_B R85, R85 ;  /* 0x00000055ff55723e */ /* 0x000fe200024050ff */
[-C--:B------:R-:W-:Y:S01]  /*5cf0*/  FMUL R51, R51, R88.reuse ;  /* 0x0000005833337220 */ /* 0x080fe20000400000 */
[----:B------:R-:W-:Y:S01]  /*5d00*/  F2FP.TF32.F32.PACK_B R87, R87 ;  /* 0x00000057ff57723e */ /* 0x000fe200024050ff */
[-C--:B------:R-:W-:Y:S01]  /*5d10*/  FMUL R53, R53, R88.reuse ;  /* 0x0000005835357220 */ /* 0x080fe20000400000 */
[----:B------:R-:W-:Y:S01]  /*5d20*/  F2FP.TF32.F32.PACK_B R57, R57 ;  /* 0x00000039ff39723e */ /* 0x000fe200024050ff */
[----:B------:R-:W-:Y:S01]  /*5d30*/  FMUL R55, R55, R88 ;  /* 0x0000005837377220 */ /* 0x000fe20000400000 */
[----:B------:R-:W-:Y:S01]  /*5d40*/  F2FP.TF32.F32.PACK_B R25, R25 ;  /* 0x00000019ff19723e */ /* 0x000fe200024050ff */
[----:B------:R0:W-:Y:S01]  /*5d50*/  @P0 STG.E desc[UR36][R10.64+0x40], R13 ;  /* 0x0000400d0a000986 */ /* 0x0001e2000c101924 */
[----:B------:R-:W-:-:S02]  /*5d60*/  ISETP.GT.AND P0, PT, R3, 0x8, P2 ;  /* 0x000000080300780c */ /* 0x000fc40001704270 */
[----:B------:R-:W-:Y:S02]  /*5d70*/  ISETP.GT.AND P2, PT, R4, 0x18, PT ;  /* 0x000000180400780c */ /* 0x000fe40003f44270 */
[----:B------:R-:W-:Y:S02]  /*5d80*/  F2FP.TF32.F32.PACK_B R27, R27 ;  /* 0x0000001bff1b723e */ /* 0x000fe400024050ff */
[----:B------:R-:W-:Y:S02]  /*5d90*/  F2FP.TF32.F32.PACK_B R29, R29 ;  /* 0x0000001dff1d723e */ /* 0x000fe400024050ff */
[----:B------:R-:W-:Y:S02]  /*5da0*/  F2FP.TF32.F32.PACK_B R31, R31 ;  /* 0x0000001fff1f723e */ /* 0x000fe400024050ff */
[----:B------:R-:W-:Y:S01]  /*5db0*/  F2FP.TF32.F32.PACK_B R33, R33 ;  /* 0x00000021ff21723e */ /* 0x000fe200024050ff */
[----:B0-----:R-:W-:Y:S01]  /*5dc0*/  FMUL R13, R70, R88 ;  /* 0x00000058460d7220 */ /* 0x001fe20000400000 */
[----:B------:R-:W-:Y:S01]  /*5dd0*/  F2FP.TF32.F32.PACK_B R35, R35 ;  /* 0x00000023ff23723e */ /* 0x000fe200024050ff */
[----:B------:R-:W-:Y:S01]  /*5de0*/  @P0 STG.E desc[UR36][R10.64+0x44], R67 ;  /* 0x000044430a000986 */ /* 0x000fe2000c101924 */
[----:B------:R-:W-:-:S02]  /*5df0*/  ISETP.GT.AND P0, PT, R3, RZ, P2 ;  /* 0x000000ff0300720c */ /* 0x000fc40001704270 */
[----:B------:R-:W-:Y:S02]  /*5e00*/  F2FP.TF32.F32.PACK_B R13, R13 ;  /* 0x0000000dff0d723e */ /* 0x000fe400024050ff */
[----:B------:R-:W-:Y:S02]  /*5e10*/  F2FP.TF32.F32.PACK_B R37, R37 ;  /* 0x00000025ff25723e */ /* 0x000fe400024050ff */
[----:B------:R-:W-:Y:S02]  /*5e20*/  F2FP.TF32.F32.PACK_B R39, R39 ;  /* 0x00000027ff27723e */ /* 0x000fe400024050ff */
[----:B------:R-:W-:Y:S02]  /*5e30*/  F2FP.TF32.F32.PACK_B R41, R41 ;  /* 0x00000029ff29723e */ /* 0x000fe400024050ff */
[----:B------:R-:W-:Y:S02]  /*5e40*/  F2FP.TF32.F32.PACK_B R43, R43 ;  /* 0x0000002bff2b723e */ /* 0x000fe400024050ff */
[----:B------:R-:W-:Y:S01]  /*5e50*/  F2FP.TF32.F32.PACK_B R45, R45 ;  /* 0x0000002dff2d723e */ /* 0x000fe200024050ff */
[----:B------:R0:W-:Y:S01]  /*5e60*/  @P0 STG.E desc[UR36][R8.64+0x60], R5 ;  /* 0x0000600508000986 */ /* 0x0001e2000c101924 */
[----:B------:R-:W-:-:S02]  /*5e70*/  ISETP.GT.AND P0, PT, R3, RZ, P1 ;  /* 0x000000ff0300720c */ /* 0x000fc40000f04270 */
[----:B------:R-:W-:Y:S02]  /*5e80*/  F2FP.TF32.F32.PACK_B R47, R47 ;  /* 0x0000002fff2f723e */ /* 0x000fe400024050ff */
[----:B------:R-:W-:Y:S02]  /*5e90*/  F2FP.TF32.F32.PACK_B R49, R49 ;  /* 0x00000031ff31723e */ /* 0x000fe400024050ff */
[----:B------:R-:W-:Y:S02]  /*5ea0*/  F2FP.TF32.F32.PACK_B R51, R51 ;  /* 0x00000033ff33723e */ /* 0x000fe400024050ff */
[----:B------:R-:W-:Y:S02]  /*5eb0*/  F2FP.TF32.F32.PACK_B R53, R53 ;  /* 0x00000035ff35723e */ /* 0x000fe400024050ff */
[----:B------:R-:W-:Y:S01]  /*5ec0*/  F2FP.TF32.F32.PACK_B R55, R55 ;  /* 0x00000037ff37723e */ /* 0x000fe200024050ff */
[----:B0-----:R-:W-:Y:S02]  /*5ed0*/  FMUL R5, R72, R88 ;  /* 0x0000005848057220 */ /* 0x001fe40000400000 */
[----:B------:R-:W-:Y:S01]  /*5ee0*/  @P0 STG.E desc[UR36][R8.64+0x64], R69 ;  /* 0x0000644508000986 */ /* 0x000fe2000c101924 */
[----:B------:R-:W-:-:S02]  /*5ef0*/  ISETP.GT.AND P0, PT, R3, 0x8, P2 ;  /* 0x000000080300780c */ /* 0x000fc40001704270 */
[----:B------:R-:W-:Y:S02]  /*5f00*/  ISETP.GT.AND P2, PT, R4, 0x20, PT ;  /* 0x000000200400780c */ /* 0x000fe40003f44270 */
[----:B------:R-:W-:-:S09]  /*5f10*/  F2FP.TF32.F32.PACK_B R5, R5 ;  /* 0x00000005ff05723e */ /* 0x000fd200024050ff */
[----:B------:R0:W-:Y:S01]  /*5f20*/  @P0 STG.E desc[UR36][R10.64+0x60], R13 ;  /* 0x0000600d0a000986 */ /* 0x0001e2000c101924 */
[----:B------:R-:W-:Y:S02]  /*5f30*/  ISETP.GT.AND P0, PT, R3, 0x8, P1 ;  /* 0x000000080300780c */ /* 0x000fe40000f04270 */
[----:B------:R-:W-:Y:S01]  /*5f40*/  ISETP.GT.AND P1, PT, R4, 0x21, PT ;  /* 0x000000210400780c */ /* 0x000fe20003f24270 */
[----:B0-----:R-:W-:-:S10]  /*5f50*/  FMUL R13, R74, R88 ;  /* 0x000000584a0d7220 */ /* 0x001fd40000400000 */
[----:B------:R-:W-:Y:S01]  /*5f60*/  @P0 STG.E desc[UR36][R10.64+0x64], R71 ;  /* 0x000064470a000986 */ /* 0x000fe2000c101924 */
[----:B------:R-:W-:Y:S02]  /*5f70*/  ISETP.GT.AND P0, PT, R3, RZ, P2 ;  /* 0x000000ff0300720c */ /* 0x000fe40001704270 */
[----:B------:R-:W-:-:S11]  /*5f80*/  F2FP.TF32.F32.PACK_B R13, R13 ;  /* 0x0000000dff0d723e */ /* 0x000fd600024050ff */
[----:B------:R0:W-:Y:S01]  /*5f90*/  @P0 STG.E desc[UR36][R8.64+0x80], R5 ;  /* 0x0000800508000986 */ /* 0x0001e2000c101924 */
[----:B------:R-:W-:Y:S01]  /*5fa0*/  ISETP.GT.AND P0, PT, R3, RZ, P1 ;  /* 0x000000ff0300720c */ /* 0x000fe20000f04270 */
[----:B0-----:R-:W-:-:S12]  /*5fb0*/  FMUL R5, R76, R88 ;  /* 0x000000584c057220 */ /* 0x001fd80000400000 */
[----:B------:R-:W-:Y:S01]  /*5fc0*/  @P0 STG.E desc[UR36][R8.64+0x84], R73 ;  /* 0x0000844908000986 */ /* 0x000fe2000c101924 */
[----:B------:R-:W-:Y:S02]  /*5fd0*/  ISETP.GT.AND P0, PT, R3, 0x8, P2 ;  /* 0x000000080300780c */ /* 0x000fe40001704270 */
[----:B------:R-:W-:Y:S02]  /*5fe0*/  F2FP.TF32.F32.PACK_B R5, R5 ;  /* 0x00000005ff05723e */ /* 0x000fe400024050ff */
[----:B------:R-:W-:-:S09]  /*5ff0*/  ISETP.GT.AND P2, PT, R4, 0x38, PT ;  /* 0x000000380400780c */ /* 0x000fd20003f44270 */
[----:B------:R0:W-:Y:S01]  /*6000*/  @P0 STG.E desc[UR36][R10.64+0x80], R13 ;  /* 0x0000800d0a000986 */ /* 0x0001e2000c101924 */
[----:B------:R-:W-:Y:S01]  /*6010*/  ISETP.GT.AND P0, PT, R3, 0x8, P1 ;  /* 0x000000080300780c */ /* 0x000fe20000f04270 */
[----:B0-----:R-:W-:-:S12]  /*6020*/  FMUL R13, R78, R88 ;  /* 0x000000584e0d7220 */ /* 0x001fd80000400000 */
        /* <DEDUP_REMOVED lines=8> */
[----:B------:R-:W-:-:S11]  /*60b0*/  F2FP.TF32.F32.PACK_B R5, R5 ;  /* 0x00000005ff05723e */ /* 0x000fd600024050ff */
[----:B------:R0:W-:Y:S01]  /*60c0*/  @P0 STG.E desc[UR36][R10.64+0xa0], R13 ;  /* 0x0000a00d0a000986 */ /* 0x0001e2000c101924 */
[C---:B------:R-:W-:Y:S02]  /*60d0*/  ISETP.GT.AND P0, PT, R3.reuse, 0x8, P4 ;  /* 0x000000080300780c */ /* 0x040fe40002704270 */
[----:B------:R-:W-:Y:S01]  /*60e0*/  ISETP.GT.AND P4, PT, R3, 0x8, P2 ;  /* 0x000000080300780c */ /* 0x000fe20001784270 */
[----:B0-----:R-:W-:-:S10]  /*60f0*/  FMUL R13, R82, R88 ;  /* 0x00000058520d7220 */ /* 0x001fd40000400000 */
[----:B------:R-:W-:Y:S01]  /*6100*/  @P0 STG.E desc[UR36][R10.64+0xa4], R79 ;  /* 0x0000a44f0a000986 */ /* 0x000fe2000c101924 */
[----:B------:R-:W-:Y:S02]  /*6110*/  ISETP.GT.AND P0, PT, R3, RZ, P3 ;  /* 0x000000ff0300720c */ /* 0x000fe40001f04270 */
[----:B------:R-:W-:-:S11]  /*6120*/  F2FP.TF32.F32.PACK_B R13, R13 ;  /* 0x0000000dff0d723e */ /* 0x000fd600024050ff */
[----:B------:R0:W-:Y:S01]  /*6130*/  @P0 STG.E desc[UR36][R8.64+0xc0], R5 ;  /* 0x0000c00508000986 */ /* 0x0001e2000c101924 */
[----:B------:R-:W-:-:S04]  /*6140*/  ISETP.GT.AND P0, PT, R4, 0x31, PT ;  /* 0x000000310400780c */ /* 0x000fc80003f04270 */
[----:B------:R-:W-:Y:S01]  /*6150*/  ISETP.GT.AND P1, PT, R3, RZ, P0 ;  /* 0x000000ff0300720c */ /* 0x000fe20000724270 */
[----:B0-----:R-:W-:-:S05]  /*6160*/  FMUL R5, R84, R88 ;  /* 0x0000005854057220 */ /* 0x001fca0000400000 */
[----:B------:R-:W-:-:S07]  /*6170*/  F2FP.TF32.F32.PACK_B R5, R5 ;  /* 0x00000005ff05723e */ /* 0x000fce00024050ff */
[----:B------:R-:W-:Y:S01]  /*6180*/  @P1 STG.E desc[UR36][R8.64+0xc4], R81 ;  /* 0x0000c45108001986 */ /* 0x000fe2000c101924 */
[----:B------:R-:W-:-:S13]  /*6190*/  ISETP.GT.AND P1, PT, R3, 0x8, P3 ;  /* 0x000000080300780c */ /* 0x000fda0001f24270 */
[----:B------:R0:W-:Y:S01]  /*61a0*/  @P1 STG.E desc[UR36][R10.64+0xc0], R13 ;  /* 0x0000c00d0a001986 */ /* 0x0001e2000c101924 */
[----:B------:R-:W-:-:S13]  /*61b0*/  ISETP.GT.AND P1, PT, R3, 0x8, P0 ;  /* 0x000000080300780c */ /* 0x000fda0000724270 */
[----:B------:R-:W-:Y:S01]  /*61c0*/  @P1 STG.E desc[UR36][R10.64+0xc4], R83 ;  /* 0x0000c4530a001986 */ /* 0x000fe2000c101924 */
[----:B------:R-:W-:-:S05]  /*61d0*/  IADD3 R14, P1, R91, R10, RZ ;  /* 0x0000000a5b0e7210 */ /* 0x000fca0007f3e0ff */
[----:B------:R-:W-:Y:S01]  /*61e0*/  IMAD.X R15, R89, 0x1, R11, P1 ;  /* 0x00000001590f7824 */ /* 0x000fe200008e060b */
[----:B------:R-:W-:-:S13]  /*61f0*/  ISETP.GT.AND P1, PT, R3, RZ, P2 ;  /* 0x000000ff0300720c */ /* 0x000fda0001724270 */
[----:B------:R1:W-:Y:S01]  /*6200*/  @P1 STG.E desc[UR36][R8.64+0xe0], R5 ;  /* 0x0000e00508001986 */ /* 0x0003e2000c101924 */
[----:B------:R-:W-:-:S05]  /*6210*/  IADD3 R20, P1, R91, R10, RZ ;  /* 0x0000000a5b147210 */ /* 0x000fca0007f3e0ff */
[----:B------:R-:W-:Y:S01]  /*6220*/  IMAD.X R21, R89, 0x1, R11, P1 ;  /* 0x0000000159157824 */ /* 0x000fe200008e060b */
[----:B------:R-:W-:-:S05]  /*6230*/  IADD3 R12, P1, R91, R8, RZ ;  /* 0x000000085b0c7210 */ /* 0x000fca0007f3e0ff */
[----:B0-----:R-:W-:Y:S01]  /*6240*/  IMAD.X R13, R89, 0x1, R9, P1 ;  /* 0x00000001590d7824 */ /* 0x001fe200008e0609 */
[----:B------:R-:W-:Y:S01]  /*6250*/  ISETP.GT.AND P1, PT, R4, 0x39, PT ;  /* 0x000000390400780c */ /* 0x000fe20003f24270 */
[----:B-1----:R-:W-:-:S03]  /*6260*/  FMUL R5, R86, R88 ;  /* 0x0000005856057220 */ /* 0x002fc60000400000 */
[----:B------:R-:W-:Y:S02]  /*6270*/  ISETP.GT.AND P5, PT, R3, RZ, P1 ;  /* 0x000000ff0300720c */ /* 0x000fe40000fa4270 */
[----:B------:R-:W-:-:S11]  /*6280*/  F2FP.TF32.F32.PACK_B R5, R5 ;  /* 0x00000005ff05723e */ /* 0x000fd600024050ff */
[----:B------:R-:W-:Y:S01]  /*6290*/  @P5 STG.E desc[UR36][R8.64+0xe4], R85 ;  /* 0x0000e45508005986 */ /* 0x000fe2000c101924 */
[----:B------:R-:W-:-:S03]  /*62a0*/  ISETP.GT.AND P5, PT, R4, 0x1, PT ;  /* 0x000000010400780c */ /* 0x000fc60003fa4270 */
[----:B------:R0:W-:Y:S01]  /*62b0*/  @P4 STG.E desc[UR36][R10.64+0xe0], R5 ;  /* 0x0000e0050a004986 */ /* 0x0001e2000c101924 */
[C---:B------:R-:W-:Y:S02]  /*62c0*/  ISETP.GT.AND P4, PT, R3.reuse, 0x8, P1 ;  /* 0x000000080300780c */ /* 0x040fe40000f84270 */
[----:B------:R-:W-:Y:S01]  /*62d0*/  ISETP.GT.AND P5, PT, R3, 0x80, P5 ;  /* 0x000000800300780c */ /* 0x000fe20002fa4270 */
[----:B0-----:R-:W-:-:S10]  /*62e0*/  FMUL R5, R26, R88 ;  /* 0x000000581a057220 */ /* 0x001fd40000400000 */
[----:B------:R0:W-:Y:S01]  /*62f0*/  @P4 STG.E desc[UR36][R10.64+0xe4], R87 ;  /* 0x0000e4570a004986 */ /* 0x0001e2000c101924 */
[C---:B------:R-:W-:Y:S01]  /*6300*/  ISETP.GT.AND P4, PT, R3.reuse, 0x80, P6 ;  /* 0x000000800300780c */ /* 0x040fe20003784270 */
[----:B------:R-:W-:Y:S01]  /*6310*/  @P5 IMAD.MOV.U32 R8, RZ, RZ, R12 ;  /* 0x000000ffff085224 */ /* 0x000fe200078e000c */
[----:B------:R-:W-:Y:S01]  /*6320*/  ISETP.GT.AND P6, PT, R3, 0x88, P6 ;  /* 0x000000880300780c */ /* 0x000fe200037c4270 */
[----:B------:R-:W-:Y:S01]  /*6330*/  @P5 IMAD.MOV.U32 R9, RZ, RZ, R13 ;  /* 0x000000ffff095224 */ /* 0x000fe200078e000d */
[----:B------:R-:W-:Y:S01]  /*6340*/  F2FP.TF32.F32.PACK_B R5, R5 ;  /* 0x00000005ff05723e */ /* 0x000fe200024050ff */
[----:B0-----:R-:W-:-:S08]  /*6350*/  FMUL R11, R28, R88 ;  /* 0x000000581c0b7220 */ /* 0x001fd00000400000 */
[----:B------:R-:W-:Y:S01]  /*6360*/  @P4 STG.E desc[UR36][R12.64], R57 ;  /* 0x000000390c004986 */ /* 0x000fe2000c101924 */
[----:B------:R-:W-:Y:S02]  /*6370*/  ISETP.NE.AND P4, PT, R56, RZ, PT ;  /* 0x000000ff3800720c */ /* 0x000fe40003f85270 */
[----:B------:R-:W-:Y:S01]  /*6380*/  F2FP.TF32.F32.PACK_B R11, R11 ;  /* 0x0000000bff0b723e */ /* 0x000fe200024050ff */
[----:B------:R-:W-:Y:S01]  /*6390*/  @P5 STG.E desc[UR36][R8.64+0x4], R25 ;  /* 0x0000041908005986 */ /* 0x000fe2000c101924 */
[----:B------:R-:W-:-:S03]  /*63a0*/  ISETP.NE.AND P5, PT, R58, RZ, PT ;  /* 0x000000ff3a00720c */ /* 0x000fc60003fa5270 */
[----:B------:R0:W-:Y:S01]  /*63b0*/  @P6 STG.E desc[UR36][R14.64], R5 ;  /* 0x000000050e006986 */ /* 0x0001e2000c101924 */
[----:B------:R-:W-:-:S04]  /*63c0*/  ISETP.GT.AND P6, PT, R4, 0x1, PT ;  /* 0x000000010400780c */ /* 0x000fc80003fc4270 */
[----:B------:R-:W-:Y:S01]  /*63d0*/  ISETP.GT.AND P6, PT, R3, 0x88, P6 ;  /* 0x000000880300780c */ /* 0x000fe200037c4270 */
[-C--:B0-----:R-:W-:Y:S01]  /*63e0*/  FMUL R5, R30, R88.reuse ;  /* 0x000000581e057220 */ /* 0x081fe20000400000 */
[----:B------:R-:W-:-:S04]  /*63f0*/  FMUL R15, R50, R88 ;  /* 0x00000058320f7220 */ /* 0x000fc80000400000 */
[----:B------:R-:W-:-:S07]  /*6400*/  F2FP.TF32.F32.PACK_B R5, R5 ;  /* 0x00000005ff05723e */ /* 0x000fce00024050ff */
[----:B------:R0:W-:Y:S01]  /*6410*/  @P6 STG.E desc[UR36][R20.64+0x4], R27 ;  /* 0x0000041b14006986 */ /* 0x0001e2000c101924 */
[----:B------:R-:W-:Y:S02]  /*6420*/  ISETP.GT.AND P6, PT, R4, 0x8, PT ;  /* 0x000000080400780c */ /* 0x000fe40003fc4270 */
[----:B------:R-:W-:Y:S02]  /*6430*/  F2FP.TF32.F32.PACK_B R15, R15 ;  /* 0x0000000fff0f723e */ /* 0x000fe400024050ff */
[----:B------:R-:W-:Y:S01]  /*6440*/  ISETP.GT.AND P6, PT, R3, 0x80, P6 ;  /* 0x000000800300780c */ /* 0x000fe200037c4270 */
[----:B0-----:R-:W-:-:S05]  /*6450*/  FMUL R21, R52, R88 ;  /* 0x0000005834157220 */ /* 0x001fca0000400000 */
[----:B------:R-:W-:-:S07]  /*6460*/  F2FP.TF32.F32.PACK_B R21, R21 ;  /* 0x00000015ff15723e */ /* 0x000fce00024050ff */
[----:B------:R-:W-:Y:S02]  /*6470*/  @P6 IMAD.MOV.U32 R8, RZ, RZ, R12 ;  /* 0x000000ffff086224 */ /* 0x000fe400078e000c */
[----:B------:R-:W-:-:S05]  /*6480*/  @P6 IMAD.MOV.U32 R9, RZ, RZ, R13 ;  /* 0x000000ffff096224 */ /* 0x000fca00078e000d */
[----:B------:R0:W-:Y:S01]  /*6490*/  @P6 STG.E desc[UR36][R8.64+0x20], R11 ;  /* 0x0000200b08006986 */ /* 0x0001e2000c101924 */
[----:B------:R-:W-:-:S04]  /*64a0*/  ISETP.GT.AND P6, PT, R4, 0x9, PT ;  /* 0x000000090400780c */ /* 0x000fc80003fc4270 */
[----:B------:R-:W-:Y:S01]  /*64b0*/  ISETP.GT.AND P6, PT, R3, 0x80, P6 ;  /* 0x000000800300780c */ /* 0x000fe200037c4270 */
[----:B0-----:R-:W-:-:S05]  /*64c0*/  FMUL R11, R32, R88 ;  /* 0x00000058200b7220 */ /* 0x001fca0000400000 */
[----:B------:R-:W-:-:S07]  /*64d0*/  F2FP.TF32.F32.PACK_B R11, R11 ;  /* 0x0000000bff0b723e */ /* 0x000fce00024050ff */
[----:B------:R-:W-:Y:S02]  /*64e0*/  @P6 IMAD.MOV.U32 R8, RZ, RZ, R12 ;  /* 0x000000ffff086224 */ /* 0x000fe400078e000c */
[----:B------:R-:W-:-:S05]  /*64f0*/  @P6 IMAD.MOV.U32 R9, RZ, RZ, R13 ;  /* 0x000000ffff096224 */ /* 0x000fca00078e000d */
[----:B------:R-:W-:Y:S01]  /*6500*/  @P6 STG.E desc[UR36][R8.64+0x24], R29 ;  /* 0x0000241d08006986 */ /* 0x000fe2000c101924 */
[----:B------:R-:W-:-:S04]  /*6510*/  ISETP.GT.AND P6, PT, R4, 0x8, PT ;  /* 0x000000080400780c */ /* 0x000fc80003fc4270 */
[----:B------:R-:W-:-:S13]  /*6520*/  ISETP.GT.AND P6, PT, R3, 0x88, P6 ;  /* 0x000000880300780c */ /* 0x000fda00037c4270 */
[----:B------:R0:W-:Y:S01]  /*6530*/  @P6 STG.E desc[UR36][R6.64+0x20], R5 ;  /* 0x0000200506006986 */ /* 0x0001e2000c101924 */
[----:B------:R-:W-:-:S04]  /*6540*/  ISETP.GT.AND P6, PT, R4, 0x9, PT ;  /* 0x000000090400780c */ /* 0x000fc80003fc4270 */
[----:B------:R-:W-:Y:S01]  /*6550*/  ISETP.GT.AND P6, PT, R3, 0x88, P6 ;  /* 0x000000880300780c */ /* 0x000fe200037c4270 */
[----:B0-----:R-:W-:-:S05]  /*6560*/  FMUL R5, R34, R88 ;  /* 0x0000005822057220 */ /* 0x001fca0000400000 */
[----:B------:R-:W-:-:S07]  /*6570*/  F2FP.TF32.F32.PACK_B R5, R5 ;  /* 0x00000005ff05723e */ /* 0x000fce00024050ff */
[----:B------:R-:W-:Y:S01]  /*6580*/  @P6 STG.E desc[UR36][R6.64+0x24], R31 ;  /* 0x0000241f06006986 */ /* 0x000fe2000c101924 */
[----:B------:R-:W-:-:S04]  /*6590*/  ISETP.GT.AND P6, PT, R4, 0x10, PT ;  /* 0x000000100400780c */ /* 0x000fc80003fc4270 */
[----:B------:R-:W-:-:S13]  /*65a0*/  ISETP.GT.AND P6, PT, R3, 0x80, P6 ;  /* 0x000000800300780c */ /* 0x000fda00037c4270 */
        /* <DEDUP_REMOVED lines=54> */
[----:B------:R0:W-:Y:S01]  /*6910*/  @P6 STG.E desc[UR36][R6.64+0x80], R5 ;  /* 0x0000800506006986 */ /* 0x0001e2000c101924 */
[----:B------:R-:W-:-:S04]  /*6920*/  ISETP.GT.AND P6, PT, R4, 0x21, PT ;  /* 0x000000210400780c */ /* 0x000fc80003fc4270 */
[----:B------:R-:W-:-:S13]  /*6930*/  ISETP.GT.AND P6, PT, R3, 0x88, P6 ;  /* 0x000000880300780c */ /* 0x000fda00037c4270 */
[----:B------:R-:W-:Y:S02]  /*6940*/  @P6 IMAD.MOV.U32 R4, RZ, RZ, R6 ;  /* 0x000000ffff046224 */ /* 0x000fe400078e0006 */
[----:B0-----:R-:W-:-:S05]  /*6950*/  @P6 IMAD.MOV.U32 R5, RZ, RZ, R7 ;  /* 0x000000ffff056224 */ /* 0x001fca00078e0007 */
[----:B------:R0:W-:Y:S01]  /*6960*/  @P6 STG.E desc[UR36][R4.64+0x84], R43 ;  /* 0x0000842b04006986 */ /* 0x0001e2000c101924 */
[C---:B------:R-:W-:Y:S02]  /*6970*/  ISETP.GT.AND P6, PT, R3.reuse, 0x80, P5 ;  /* 0x000000800300780c */ /* 0x040fe40002fc4270 */
[----:B------:R-:W-:-:S11]  /*6980*/  ISETP.GT.AND P5, PT, R3, 0x88, P5 ;  /* 0x000000880300780c */ /* 0x000fd60002fa4270 */
[----:B0-----:R-:W-:Y:S02]  /*6990*/  @P6 IMAD.MOV.U32 R4, RZ, RZ, R12 ;  /* 0x000000ffff046224 */ /* 0x001fe400078e000c */
[----:B------:R-:W-:-:S05]  /*69a0*/  @P6 IMAD.MOV.U32 R5, RZ, RZ, R13 ;  /* 0x000000ffff056224 */ /* 0x000fca00078e000d */
[----:B------:R0:W-:Y:S01]  /*69b0*/  @P6 STG.E desc[UR36][R4.64+0xa0], R9 ;  /* 0x0000a00904006986 */ /* 0x0001e2000c101924 */
[C---:B------:R-:W-:Y:S02]  /*69c0*/  ISETP.GT.AND P6, PT, R3.reuse, 0x80, P4 ;  /* 0x000000800300780c */ /* 0x040fe400027c4270 */
[----:B------:R-:W-:Y:S01]  /*69d0*/  ISETP.GT.AND P4, PT, R3, 0x88, P4 ;  /* 0x000000880300780c */ /* 0x000fe20002784270 */
[----:B0-----:R-:W-:-:S10]  /*69e0*/  FMUL R9, R48, R88 ;  /* 0x0000005830097220 */ /* 0x001fd40000400000 */
[----:B------:R-:W-:Y:S02]  /*69f0*/  @P6 IMAD.MOV.U32 R4, RZ, RZ, R12 ;  /* 0x000000ffff046224 */ /* 0x000fe400078e000c */
[----:B------:R-:W-:Y:S01]  /*6a00*/  @P6 IMAD.MOV.U32 R5, RZ, RZ, R13 ;  /* 0x000000ffff056224 */ /* 0x000fe200078e000d */
[----:B------:R-:W-:-:S04]  /*6a10*/  F2FP.TF32.F32.PACK_B R9, R9 ;  /* 0x00000009ff09723e */ /* 0x000fc800024050ff */
[----:B------:R0:W-:Y:S02]  /*6a20*/  @P6 STG.E desc[UR36][R4.64+0xa4], R45 ;  /* 0x0000a42d04006986 */ /* 0x0001e4000c101924 */
[----:B0-----:R-:W-:Y:S02]  /*6a30*/  @P5 IMAD.MOV.U32 R4, RZ, RZ, R6 ;  /* 0x000000ffff045224 */ /* 0x001fe400078e0006 */
[----:B------:R-:W-:-:S05]  /*6a40*/  @P5 IMAD.MOV.U32 R5, RZ, RZ, R7 ;  /* 0x000000ffff055224 */ /* 0x000fca00078e0007 */
[----:B------:R0:W-:Y:S01]  /*6a50*/  @P5 STG.E desc[UR36][R4.64+0xa0], R11 ;  /* 0x0000a00b04005986 */ /* 0x0001e2000c101924 */
[C---:B------:R-:W-:Y:S02]  /*6a60*/  ISETP.GT.AND P5, PT, R3.reuse, 0x80, P3 ;  /* 0x000000800300780c */ /* 0x040fe40001fa4270 */
[----:B------:R-:W-:Y:S01]  /*6a70*/  ISETP.GT.AND P3, PT, R3, 0x88, P3 ;  /* 0x000000880300780c */ /* 0x000fe20001f64270 */
[----:B0-----:R-:W-:Y:S02]  /*6a80*/  @P4 IMAD.MOV.U32 R4, RZ, RZ, R6 ;  /* 0x000000ffff044224 */ /* 0x001fe400078e0006 */
[----:B------:R-:W-:Y:S01]  /*6a90*/  FMUL R11, R54, R88 ;  /* 0x00000058360b7220 */ /* 0x000fe20000400000 */
[----:B------:R-:W-:-:S04]  /*6aa0*/  @P4 IMAD.MOV.U32 R5, RZ, RZ, R7 ;  /* 0x000000ffff054224 */ /* 0x000fc800078e0007 */
[----:B------:R-:W-:Y:S01]  /*6ab0*/  F2FP.TF32.F32.PACK_B R11, R11 ;  /* 0x0000000bff0b723e */ /* 0x000fe200024050ff */
[----:B------:R0:W-:Y:S01]  /*6ac0*/  @P4 STG.E desc[UR36][R4.64+0xa4], R47 ;  /* 0x0000a42f04004986 */ /* 0x0001e2000c101924 */
[C---:B------:R-:W-:Y:S02]  /*6ad0*/  ISETP.GT.AND P4, PT, R3.reuse, 0x80, P0 ;  /* 0x000000800300780c */ /* 0x040fe40000784270 */
[----:B------:R-:W-:Y:S01]  /*6ae0*/  ISETP.GT.AND P0, PT, R3, 0x88, P0 ;  /* 0x000000880300780c */ /* 0x000fe20000704270 */
[----:B0-----:R-:W-:Y:S02]  /*6af0*/  @P5 IMAD.MOV.U32 R4, RZ, RZ, R12 ;  /* 0x000000ffff045224 */ /* 0x001fe400078e000c */
[----:B------:R-:W-:-:S05]  /*6b00*/  @P5 IMAD.MOV.U32 R5, RZ, RZ, R13 ;  /* 0x000000ffff055224 */ /* 0x000fca00078e000d */
        /* <DEDUP_REMOVED lines=10> */
[----:B------:R0:W-:Y:S02]  /*6bb0*/  @P3 STG.E desc[UR36][R4.64+0xc0], R15 ;  /* 0x0000c00f04003986 */ /* 0x0001e4000c101924 */
[----:B0-----:R-:W-:Y:S02]  /*6bc0*/  @P0 IMAD.MOV.U32 R4, RZ, RZ, R6 ;  /* 0x000000ffff040224 */ /* 0x001fe400078e0006 */
[----:B------:R-:W-:-:S05]  /*6bd0*/  @P0 IMAD.MOV.U32 R5, RZ, RZ, R7 ;  /* 0x000000ffff050224 */ /* 0x000fca00078e0007 */
[----:B------:R0:W-:Y:S02]  /*6be0*/  @P0 STG.E desc[UR36][R4.64+0xc4], R51 ;  /* 0x0000c43304000986 */ /* 0x0001e4000c101924 */
[----:B0-----:R-:W-:Y:S02]  /*6bf0*/  @P5 IMAD.MOV.U32 R4, RZ, RZ, R12 ;  /* 0x000000ffff045224 */ /* 0x001fe400078e000c */
[----:B------:R-:W-:-:S05]  /*6c00*/  @P5 IMAD.MOV.U32 R5, RZ, RZ, R13 ;  /* 0x000000ffff055224 */ /* 0x000fca00078e000d */
[----:B------:R0:W-:Y:S04]  /*6c10*/  @P5 STG.E desc[UR36][R4.64+0xe0], R21 ;  /* 0x0000e01504005986 */ /* 0x0001e8000c101924 */
[----:B------:R1:W-:Y:S01]  /*6c20*/  @P4 STG.E desc[UR36][R12.64+0xe4], R53 ;  /* 0x0000e4350c004986 */ /* 0x0003e2000c101924 */
[----:B0-----:R-:W-:Y:S02]  /*6c30*/  @P2 IMAD.MOV.U32 R4, RZ, RZ, R6 ;  /* 0x000000ffff042224 */ /* 0x001fe400078e0006 */
[----:B------:R-:W-:-:S05]  /*6c40*/  @P2 IMAD.MOV.U32 R5, RZ, RZ, R7 ;  /* 0x000000ffff052224 */ /* 0x000fca00078e0007 */
[----:B------:R1:W-:Y:S04]  /*6c50*/  @P2 STG.E desc[UR36][R4.64+0xe0], R11 ;  /* 0x0000e00b04002986 */ /* 0x0003e8000c101924 */
[----:B------:R1:W-:Y:S02]  /*6c60*/  @P1 STG.E desc[UR36][R6.64+0xe4], R55 ;  /* 0x0000e43706001986 */ /* 0x0003e4000c101924 */
.L_x_158:
[----:B------:R-:W-:Y:S05]  /*6c70*/  BSYNC B0 ;  /* 0x0000000000007941 */ /* 0x000fea0003800000 */
.L_x_34:
[----:B------:R-:W-:Y:S01]  /*6c80*/  ULDC UR4, c[0x0][0xc] ;  /* 0x0000030000047ab9 */ /* 0x000fe20000000800 */
[----:B------:R-:W-:Y:S01]  /*6c90*/  ULDC UR5, c[0x0][0x10] ;  /* 0x0000040000057ab9 */ /* 0x000fe20000000800 */
[----:B------:R-:W2:Y:S01]  /*6ca0*/  LDC R3, c[0x0][0x14] ;  /* 0x00000500ff037b82 */ /* 0x000ea20000000800 */
[----:B------:R-:W-:Y:S01]  /*6cb0*/  UIMAD.WIDE.U32 UR4, UR4, UR5, URZ ;  /* 0x00000005040472a5 */ /* 0x000fe2000f8e003f */
[----:B------:R-:W-:Y:S02]  /*6cc0*/  IMAD.MOV.U32 R92, RZ, RZ, -0x1 ;  /* 0xffffffffff5c7424 */ /* 0x000fe400078e00ff */
[----:B------:R-:W-:-:S03]  /*6cd0*/  IMAD.MOV.U32 R89, RZ, RZ, -0x1 ;  /* 0xffffffffff597424 */ /* 0x000fc600078e00ff */
[----:B--2---:R-:W-:-:S04]  /*6ce0*/  IMAD.WIDE.U32 R16, R3, UR4, R16 ;  /* 0x0000000403107c25 */ /* 0x004fc8000f8e0010 */
[----:B------:R-:W-:Y:S01]  /*6cf0*/  IMAD R3, R3, UR5, RZ ;  /* 0x0000000503037c24 */ /* 0x000fe2000f8e02ff */
[----:B------:R-:W-:Y:S02]  /*6d00*/  ULDC.64 UR4, c[0x0][0x650] ;  /* 0x0001940000047ab9 */ /* 0x000fe40000000a00 */
[----:B------:R-:W-:Y:S01]  /*6d10*/  ISETP.GE.U32.AND P0, PT, R16, UR4, PT ;  /* 0x0000000410007c0c */ /* 0x000fe2000bf06070 */
[--C-:B------:R-:W-:Y:S01]  /*6d20*/  IMAD.IADD R17, R17, 0x1, R3.reuse ;  /* 0x0000000111117824 */ /* 0x100fe200078e0203 */
[----:B------:R-:W-:-:S04]  /*6d30*/  PRMT R3, RZ, 0x7610, R3 ;  /* 0x00007610ff037816 */ /* 0x000fc80000000003 */
[----:B------:R-:W-:-:S13]  /*6d40*/  ISETP.GE.U32.AND.EX P0, PT, R17, UR5, PT, P0 ;  /* 0x0000000511007c0c */ /* 0x000fda000bf06100 */
[----:B------:R-:W-:Y:S05]  /*6d50*/  @P0 BRA `(.L_x_159) ;  /* 0x0000000400640947 */ /* 0x000fea0003800000 */
[----:B-1----:R-:W1:Y:S01]  /*6d60*/  S2R R12, SR_CTAID.X ;  /* 0x00000000000c7919 */ /* 0x002e620000002500 */
[----:B0-----:R-:W0:Y:S01]  /*6d70*/  LDC.64 R10, c[0x0][0x628] ;  /* 0x00018a00ff0a7b82 */ /* 0x001e220000000a00 */
[----:B------:R-:W-:Y:S01]  /*6d80*/  ULDC UR4, c[0x0][0x150] ;  /* 0x0000540000047ab9 */ /* 0x000fe20000000800 */
[----:B----4-:R-:W-:Y:S01]  /*6d90*/  IMAD.MOV.U32 R8, RZ, RZ, R16 ;  /* 0x000000ffff087224 */ /* 0x010fe200078e0010 */
[----:B------:R-:W2:Y:S01]  /*6da0*/  S2R R24, SR_CTAID.Y ;  /* 0x0000000000187919 */ /* 0x000ea20000002600 */
[----:B------:R-:W-:-:S04]  /*6db0*/  IMAD.MOV.U32 R9, RZ, RZ, R17 ;  /* 0x000000ffff097224 */ /* 0x000fc800078e0011 */
[----:B------:R-:W4:Y:S08]  /*6dc0*/  LDC R21, c[0x0][0x144] ;  /* 0x00005100ff157b82 */ /* 0x000f300000000800 */
[----:B------:R-:W2:Y:S08]  /*6dd0*/  LDC R0, c[0x0][0x630] ;  /* 0x00018c00ff007b82 */ /* 0x000eb00000000800 */
[----:B---3--:R-:W3:Y:S01]  /*6de0*/  LDC.64 R14, c[0x0][0x620] ;  /* 0x00018800ff0e7b82 */ /* 0x008ee20000000a00 */
[----:B0-----:R-:W-:-:S04]  /*6df0*/  ISETP.NE.U32.AND P0, PT, R10, RZ, PT ;  /* 0x000000ff0a00720c */ /* 0x001fc80003f05070 */
[----:B------:R-:W-:Y:S02]  /*6e00*/  ISETP.NE.AND.EX P0, PT, R11, RZ, PT, P0 ;  /* 0x000000ff0b00720c */ /* 0x000fe40003f05300 */
[----:B-1----:R-:W-:-:S05]  /*6e10*/  I2FP.F32.U32 R3, R12 ;  /* 0x0000000c00037245 */ /* 0x002fca0000201000 */
[----:B------:R-:W-:-:S04]  /*6e20*/  FMUL R3, R3, UR4 ;  /* 0x0000000403037c20 */ /* 0x000fc80008400000 */
[----:B------:R0:W1:Y:S02]  /*6e30*/  F2I.U32.TRUNC.NTZ R20, R3 ;  /* 0x0000000300147305 */ /* 0x000064000020f000 */
[----:B--2-4-:R-:W-:Y:S05]  /*6e40*/  @!P0 BRA `(.L_x_160) ;  /* 0x0000000000288947 */ /* 0x014fea0003800000 */
[----:B0-----:R-:W0:Y:S02]  /*6e50*/  LDC R3, c[0x0][0x634] ;  /* 0x00018d00ff037b82 */ /* 0x001e240000000800 */
        /* <DEDUP_REMOVED lines=9> */
.L_x_160:
[----:B------:R-:W2:Y:S01]  /*6ef0*/  LDC.64 R28, c[0x0][0x640] ;  /* 0x00019000ff1c7b82 */ /* 0x000ea20000000a00 */
[-CC-:B------:R-:W-:Y:S01]  /*6f00*/  SHF.R.U64 R89, R8, R0.reuse, R9.reuse ;  /* 0x0000000008597219 */ /* 0x180fe20000001209 */
[----:B-1----:R-:W-:Y:S01]  /*6f10*/  IMAD.MOV R20, RZ, RZ, -R20 ;  /* 0x000000ffff147224 */ /* 0x002fe200078e0a14 */
[----:B------:R-:W-:Y:S01]  /*6f20*/  SHF.R.U32.HI R0, RZ, R0, R9 ;  /* 0x00000000ff007219 */ /* 0x000fe20000011609 */
[----:B------:R-:W-:Y:S01]  /*6f30*/  ULDC UR4, c[0x0][0x154] ;  /* 0x0000550000047ab9 */ /* 0x000fe20000000800 */
[----:B0-----:R-:W-:Y:S01]  /*6f40*/  IADD3 R3, P0, RZ, -R89, RZ ;  /* 0x80000059ff037210 */ /* 0x001fe20007f1e0ff */
[----:B------:R-:W-:Y:S02]  /*6f50*/  IMAD R21, R21, R20, R12 ;  /* 0x0000001415157224 */ /* 0x000fe400078e020c */
[----:B------:R-:W0:Y:S01]  /*6f60*/  LDC R6, c[0x0][0x618] ;  /* 0x00018600ff067b82 */ /* 0x000e220000000800 */
[----:B------:R-:W-:Y:S02]  /*6f70*/  IMAD.MOV.U32 R7, RZ, RZ, 0x1 ;  /* 0x00000001ff077424 */ /* 0x000fe400078e00ff */
[----:B------:R-:W-:-:S04]  /*6f80*/  IMAD.X R5, RZ, RZ, ~R0, P0 ;  /* 0x000000ffff057224 */ /* 0x000fc800000e0e00 */
[-C--:B---3--:R-:W-:Y:S01]  /*6f90*/  IMAD R0, R5, R14.reuse, RZ ;  /* 0x0000000e05007224 */ /* 0x088fe200078e02ff */
[----:B------:R-:W1:Y:S01]  /*6fa0*/  LDC R8, c[0x0][0x608] ;  /* 0x00018200ff087b82 */ /* 0x000e620000000800 */
[----:B------:R-:W-:-:S04]  /*6fb0*/  IMAD.WIDE.U32 R4, R3, R14, R16 ;  /* 0x0000000e03047225 */ /* 0x000fc800078e0010 */
[----:B------:R-:W-:Y:S01]  /*6fc0*/  IMAD R3, R3, R15, R0 ;  /* 0x0000000f03037224 */ /* 0x000fe200078e0200 */
[----:B------:R-:W-:Y:S02]  /*6fd0*/  I2FP.F32.U32 R0, R24 ;  /* 0x0000001800007245 */ /* 0x000fe40000201000 */
[----:B------:R-:W3:Y:S01]  /*6fe0*/  LDC R26, c[0x0][0x658] ;  /* 0x00019600ff1a7b82 */ /* 0x000ee20000000800 */
[----:B------:R-:W-:Y:S01]  /*6ff0*/  IMAD.IADD R3, R5, 0x1, R3 ;  /* 0x0000000105037824 */ /* 0x000fe200078e0203 */
[----:B--2---:R-:W-:Y:S01]  /*7000*/  ISETP.NE.U32.AND P0, PT, R28, RZ, PT ;  /* 0x000000ff1c00720c */ /* 0x004fe20003f05070 */
[----:B------:R-:W-:Y:S01]  /*7010*/  FMUL R0, R0, UR4 ;  /* 0x0000000400007c20 */ /* 0x000fe20008400000 */
[----:B------:R-:W-:Y:S02]  /*7020*/  IMAD.MOV.U32 R5, RZ, RZ, -0x1 ;  /* 0xffffffffff057424 */ /* 0x000fe400078e00ff */
[----:B------:R-:W-:Y:S01]  /*7030*/  ISETP.NE.AND.EX P0, PT, R29, RZ, PT, P0 ;  /* 0x000000ff1d00720c */ /* 0x000fe20003f05300 */
[----:B------:R2:W4:Y:S01]  /*7040*/  F2I.U32.TRUNC.NTZ R13, R0 ;  /* 0x00000000000d7305 */ /* 0x000522000020f000 */
[----:B------:R-:W2:Y:S01]  /*7050*/  LDC R15, c[0x0][0x148] ;  /* 0x00005200ff0f7b82 */ /* 0x000ea20000000800 */
[----:B0-----:R-:W-:-:S02]  /*7060*/  SHF.R.U64 R12, R4, R6, R3 ;  /* 0x00000006040c7219 */ /* 0x001fc40000001203 */
[----:B------:R-:W-:-:S05]  /*7070*/  SHF.R.U32.HI R3, RZ, R6, R3 ;  /* 0x00000006ff037219 */ /* 0x000fca0000011603 */
[----:B------:R-:W0:Y:S01]  /*7080*/  LDC R20, c[0x0][0x600] ;  /* 0x00018000ff147b82 */ /* 0x000e220000000800 */
[-CC-:B-1----:R-:W-:Y:S02]  /*7090*/  SHF.R.U64 R10, R12, R8.reuse, R3.reuse ;  /* 0x000000080c0a7219 */ /* 0x182fe40000001203 */
[----:B------:R-:W-:-:S05]  /*70a0*/  SHF.R.U32.HI R3, RZ, R8, R3 ;  /* 0x00000008ff037219 */ /* 0x000fca0000011603 */
[----:B------:R-:W1:Y:S01]  /*70b0*/  LDC R27, c[0x0][0x648] ;  /* 0x00019200ff1b7b82 */ /* 0x000e620000000800 */
[-C--:B---3--:R-:W-:Y:S02]  /*70c0*/  SHF.L.U32 R4, R5, R26.reuse, RZ ;  /* 0x0000001a05047219 */ /* 0x088fe400000006ff */
[-CC-:B------:R-:W-:Y:S02]  /*70d0*/  SHF.R.U64 R14, R10, R26.reuse, R3.reuse ;  /* 0x0000001a0a0e7219 */ /* 0x180fe40000001203 */
[----:B------:R-:W-:Y:S02]  /*70e0*/  SHF.R.U32.HI R5, RZ, R26, R3 ;  /* 0x0000001aff057219 */ /* 0x000fe40000011603 */
[----:B------:R-:W-:Y:S01]  /*70f0*/  LOP3.LUT R25, RZ, R4, RZ, 0x33, !PT ;  /* 0x00000004ff197212 */ /* 0x000fe200078e33ff */
[----:B------:R-:W3:Y:S01]  /*7100*/  LDC R30, c[0x0][0x638] ;  /* 0x00018e00ff1e7b82 */ /* 0x000ee20000000800 */
[----:B------:R-:W-:Y:S01]  /*7110*/  SHF.L.U32 R26, R7, R26, RZ ;  /* 0x0000001a071a7219 */ /* 0x000fe200000006ff */
[----:B------:R-:W-:-:S06]  /*7120*/  IMAD.MOV.U32 R4, RZ, RZ, R14 ;  /* 0x000000ffff047224 */ /* 0x000fcc00078e000e */
[----:B------:R-:W0:Y:S01]  /*7130*/  LDC R31, c[0x0][0x610] ;  /* 0x00018400ff1f7b82 */ /* 0x000e220000000800 */
[----:B----4-:R-:W-:Y:S05]  /*7140*/  @!P0 BRA `(.L_x_161) ;  /* 0x0000000000288947 */ /* 0x010fea0003800000 */
        /* <DEDUP_REMOVED lines=10> */
.L_x_161:
[----:B------:R-:W-:Y:S01]  /*71f0*/  ISETP.NE.AND P0, PT, R2, 0x1, PT ;  /* 0x000000010200780c */ /* 0x000fe20003f05270 */
[----:B0-----:R-:W-:Y:S01]  /*7200*/  VIADD R7, R20, 0xffffffff ;  /* 0xffffffff14077836 */ /* 0x001fe20000000000 */
[----:B-12---:R-:W-:Y:S01]  /*7210*/  SHF.R.U64 R0, R4, R27, R5 ;  /* 0x0000001b04007219 */ /* 0x006fe20000001205 */
[----:B------:R-:W-:Y:S01]  /*7220*/  IMAD.MOV R13, RZ, RZ, -R13 ;  /* 0x000000ffff0d7224 */ /* 0x000fe200078e0a0d */
[----:B------:R-:W-:Y:S01]  /*7230*/  LOP3.LUT R5, R10, R25, RZ, 0xc0, !PT ;  /* 0x000000190a057212 */ /* 0x000fe200078ec0ff */
[----:B------:R-:W-:Y:S01]  /*7240*/  IMAD.MOV.U32 R4, RZ, RZ, 0x1 ;  /* 0x00000001ff047424 */ /* 0x000fe200078e00ff */
[----:B------:R-:W-:Y:S01]  /*7250*/  LOP3.LUT R12, R12, R7, RZ, 0xc0, !PT ;  /* 0x000000070c0c7212 */ /* 0x000fe200078ec0ff */
[----:B------:R-:W-:Y:S02]  /*7260*/  IMAD.MOV R3, RZ, RZ, -R0 ;  /* 0x000000ffff037224 */ /* 0x000fe400078e0a00 */
[----:B------:R-:W-:Y:S02]  /*7270*/  IMAD R0, R26, R0, R5 ;  /* 0x000000001a007224 */ /* 0x000fe400078e0205 */
[----:B---3--:R-:W-:-:S02]  /*7280*/  IMAD R3, R3, R30, R14 ;  /* 0x0000001e03037224 */ /* 0x008fc400078e020e */
[----:B------:R-:W-:Y:S02]  /*7290*/  @P0 IMAD R21, R15, R13, R24 ;  /* 0x0000000d0f150224 */ /* 0x000fe400078e0218 */
[----:B------:R-:W-:Y:S01]  /*72a0*/  IMAD R5, R3, R20, R12 ;  /* 0x0000001403057224 */ /* 0x000fe200078e020c */
[----:B------:R-:W-:Y:S01]  /*72b0*/  PRMT R3, R4, 0x7610, R3 ;  /* 0x0000761004037816 */ /* 0x000fe20000000003 */
[----:B------:R-:W-:-:S05]  /*72c0*/  IMAD R0, R0, R31, R21 ;  /* 0x0000001f00007224 */ /* 0x000fca00078e0215 */
[----:B------:R-:W-:Y:S02]  /*72d0*/  SEL R92, R5, R0, !P0 ;  /* 0x00000000055c7207 */ /* 0x000fe40004000000 */
[----:B------:R-:W-:-:S07]  /*72e0*/  SEL R0, R0, R5, !P0 ;  /* 0x0000000500007207 */ /* 0x000fce0004000000 */
.L_x_159:
[----:B------:R-:W-:Y:S01]  /*72f0*/  LOP3.LUT P0, RZ, R3, 0xff, RZ, 0xc0, !PT ;  /* 0x000000ff03ff7812 */ /* 0x000fe2000780c0ff */
[----:B------:R-:W-:-:S12]  /*7300*/  IMAD.MOV.U32 R102, RZ, RZ, R0 ;  /* 0x000000ffff667224 */ /* 0x000fd800078e0000 */
[----:B------:R-:W-:Y:S05]  /*7310*/  @P0 BRA `(.L_x_162) ;  /* 0xffffff9c00c00947 */ /* 0x000fea000383ffff */
[----:B------:R-:W-:Y:S05]  /*7320*/  EXIT ;  /* 0x000000000000794d */ /* 0x000fea0003800000 */
.L_x_7:
[----:B0-----:R-:W-:Y:S01]  /*7330*/  ULDC.64 UR4, c[0x0][0x650] ;  /* 0x0001940000047ab9 */ /* 0x001fe20000000a00 */
        /* <DEDUP_REMOVED lines=25> */
.L_x_164:
[----:B------:R-:W0:Y:S01]  /*74d0*/  LDC.64 R28, c[0x0][0x640] ;  /* 0x00019000ff1c7b82 */ /* 0x000e220000000a00 */
[-CC-:B------:R-:W-:Y:S01]  /*74e0*/  SHF.R.U64 R22, R12, R6.reuse, R13.reuse ;  /* 0x000000060c167219 */ /* 0x180fe2000000120d */
[----:B------:R-:W-:Y:S01]  /*74f0*/  IMAD.MOV.U32 R30, RZ, RZ, 0x1 ;  /* 0x00000001ff1e7424 */ /* 0x000fe200078e00ff */
[----:B------:R-:W-:Y:S02]  /*7500*/  SHF.R.U32.HI R6, RZ, R6, R13 ;  /* 0x00000006ff067219 */ /* 0x000fe4000001160d */
        /* <DEDUP_REMOVED lines=8> */
[----:B------:R-:W-:Y:S01]  /*7590*/  IMAD.IADD R9, R9, 0x1, R11 ;  /* 0x0000000109097824 */ /* 0x000fe200078e020b */
[----:B0-----:R-:W-:-:S04]  /*75a0*/  ISETP.NE.U32.AND P0, PT, R28, RZ, PT ;  /* 0x000000ff1c00720c */ /* 0x001fc80003f05070 */
[----:B------:R-:W-:Y:S02]  /*75b0*/  ISETP.NE.AND.EX P0, PT, R29, RZ, PT, P0 ;  /* 0x000000ff1d00720c */ /* 0x000fe40003f05300 */
[----:B------:R-:W0:Y:S01]  /*75c0*/  LDC R20, c[0x0][0x600] ;  /* 0x00018000ff147b82 */ /* 0x000e220000000800 */
[-CC-:B-1----:R-:W-:Y:S01]  /*75d0*/  SHF.R.U64 R14, R8, R10.reuse, R9.reuse ;  /* 0x0000000a080e7219 */ /* 0x182fe20000001209 */
[----:B------:R-:W-:Y:S01]  /*75e0*/  IMAD.MOV.U32 R8, RZ, RZ, -0x1 ;  /* 0xffffffffff087424 */ /* 0x000fe200078e00ff */
[----:B------:R-:W-:-:S05]  /*75f0*/  SHF.R.U32.HI R9, RZ, R10, R9 ;  /* 0x0000000aff097219 */ /* 0x000fca0000011609 */
[----:B------:R-:W1:Y:S01]  /*7600*/  LDC R24, c[0x0][0x648] ;  /* 0x00019200ff187b82 */ /* 0x000e620000000800 */
[-CC-:B--2---:R-:W-:Y:S02]  /*7610*/  SHF.R.U64 R23, R14, R12.reuse, R9.reuse ;  /* 0x0000000c0e177219 */ /* 0x184fe40000001209 */
[----:B------:R-:W-:-:S05]  /*7620*/  SHF.R.U32.HI R6, RZ, R12, R9 ;  /* 0x0000000cff067219 */ /* 0x000fca0000011609 */
[----:B------:R-:W2:Y:S01]  /*7630*/  LDC R26, c[0x0][0x638] ;  /* 0x00018e00ff1a7b82 */ /* 0x000ea20000000800 */
[-C--:B---3--:R-:W-:Y:S02]  /*7640*/  SHF.L.U32 R8, R8, R27.reuse, RZ ;  /* 0x0000001b08087219 */ /* 0x088fe400000006ff */
[-CC-:B------:R-:W-:Y:S02]  /*7650*/  SHF.R.U64 R25, R23, R27.reuse, R6.reuse ;  /* 0x0000001b17197219 */ /* 0x180fe40000001206 */
[----:B------:R-:W-:Y:S02]  /*7660*/  LOP3.LUT R32, RZ, R8, RZ, 0x33, !PT ;  /* 0x00000008ff207212 */ /* 0x000fe400078e33ff */
[----:B------:R-:W-:Y:S01]  /*7670*/  SHF.R.U32.HI R9, RZ, R27, R6 ;  /* 0x0000001bff097219 */ /* 0x000fe20000011606 */
[----:B------:R-:W3:Y:S01]  /*7680*/  LDC R31, c[0x0][0x610] ;  /* 0x00018400ff1f7b82 */ /* 0x000ee20000000800 */
[----:B------:R-:W-:Y:S01]  /*7690*/  IMAD.MOV.U32 R8, RZ, RZ, R25 ;  /* 0x000000ffff087224 */ /* 0x000fe200078e0019 */
[----:B------:R-:W-:Y:S06]  /*76a0*/  @!P0 BRA `(.L_x_165) ;  /* 0x0000000000288947 */ /* 0x000fec0003800000 */
        /* <DEDUP_REMOVED lines=10> */
.L_x_165:
[----:B------:R-:W-:Y:S01]  /*7750*/  ISETP.NE.AND P0, PT, R2, 0x1, PT ;  /* 0x000000010200780c */ /* 0x000fe20003f05270 */
[----:B------:R-:W-:Y:S01]  /*7760*/  IMAD.MOV.U32 R13, RZ, RZ, R22 ;  /* 0x000000ffff0d7224 */ /* 0x000fe200078e0016 */
[----:B-1----:R-:W-:Y:S01]  /*7770*/  SHF.R.U64 R6, R8, R24, R9 ;  /* 0x0000001808067219 */ /* 0x002fe20000001209 */
[----:B0-----:R-:W-:Y:S01]  /*7780*/  VIADD R9, R20, 0xffffffff ;  /* 0xffffffff14097836 */ /* 0x001fe20000000000 */
[----:B------:R-:W-:Y:S02]  /*7790*/  SHF.L.U32 R30, R30, R27, RZ ;  /* 0x0000001b1e1e7219 */ /* 0x000fe400000006ff */
[----:B------:R-:W-:Y:S01]  /*77a0*/  LOP3.LUT R5, R23, R32, RZ, 0xc0, !PT ;  /* 0x0000002017057212 */ /* 0x000fe200078ec0ff */
[----:B------:R-:W-:-:S04]  /*77b0*/  IMAD.MOV R8, RZ, RZ, -R6 ;  /* 0x000000ffff087224 */ /* 0x000fc800078e0a06 */
[----:B------:R-:W-:Y:S01]  /*77c0*/  IMAD R6, R30, R6, R5 ;  /* 0x000000061e067224 */ /* 0x000fe200078e0205 */
[----:B------:R-:W-:Y:S01]  /*77d0*/  LOP3.LUT R5, R14, R9, RZ, 0xc0, !PT ;  /* 0x000000090e057212 */ /* 0x000fe200078ec0ff */
[----:B------:R-:W-:Y:S02]  /*77e0*/  @P0 IMAD R3, R7, R21, R4 ;  /* 0x0000001507030224 */ /* 0x000fe400078e0204 */
[----:B--2---:R-:W-:Y:S02]  /*77f0*/  IMAD R4, R8, R26, R25 ;  /* 0x0000001a08047224 */ /* 0x004fe400078e0219 */
[----:B---3--:R-:W-:Y:S02]  /*7800*/  IMAD R3, R6, R31, R3 ;  /* 0x0000001f06037224 */ /* 0x008fe400078e0203 */
[----:B------:R-:W-:Y:S02]  /*7810*/  IMAD R4, R4, R20, R5 ;  /* 0x0000001404047224 */ /* 0x000fe400078e0205 */
[----:B------:R-:W-:-:S03]  /*7820*/  IMAD.MOV.U32 R6, RZ, RZ, 0x1 ;  /* 0x00000001ff067424 */ /* 0x000fc600078e00ff */
[----:B------:R-:W-:Y:S02]  /*7830*/  SEL R20, R4, R3, !P0 ;  /* 0x0000000304147207 */ /* 0x000fe40004000000 */
[----:B------:R-:W-:-:S07]  /*7840*/  SEL R11, R3, R4, !P0 ;  /* 0x00000004030b7207 */ /* 0x000fce0004000000 */
.L_x_163:
[----:B------:R-:W-:-:S08]  /*7850*/  NOP ;  /* 0x0000000000007918 */ /* 0x000fd00000000000 */
[----:B------:R-:W0:-:S00]  /*7860*/  USETMAXREG.DEALLOC.CTAPOOL 0x28 ;  /* 0x00000028000079c8 */ /* 0x000e0000080e0500 */
[----:B0-----:R-:W-:-:S13]  /*7870*/  ISETP.NE.AND P0, PT, R0, RZ, PT ;  /* 0x000000ff0000720c */ /* 0x001fda0003f05270 */
[----:B------:R-:W-:Y:S05]  /*7880*/  @P0 EXIT ;  /* 0x000000000000094d */ /* 0x000fea0003800000 */
[----:B------:R-:W-:Y:S01]  /*7890*/  LOP3.LUT P0, RZ, R6, 0xff, RZ, 0xc0, !PT ;  /* 0x000000ff06ff7812 */ /* 0x000fe2000780c0ff */
[----:B------:R-:W-:Y:S02]  /*78a0*/  IMAD.MOV.U32 R0, RZ, RZ, 0x1 ;  /* 0x00000001ff007424 */ /* 0x000fe400078e00ff */
[----:B------:R-:W-:-:S10]  /*78b0*/  IMAD.MOV.U32 R12, RZ, RZ, RZ ;  /* 0x000000ffff0c7224 */ /* 0x000fd400078e00ff */
[----:B------:R-:W-:Y:S05]  /*78c0*/  @!P0 BRA `(.L_x_166) ;  /* 0x0000000c007c8947 */ /* 0x000fea0003800000 */
[----:B------:R-:W0:Y:S01]  /*78d0*/  LDC R0, c[0x0][0x28c] ;  /* 0x0000a300ff007b82 */ /* 0x000e220000000800 */
[----:B------:R-:W-:Y:S01]  /*78e0*/  ULDC UR5, c[0x0][0x658] ;  /* 0x0001960000057ab9 */ /* 0x000fe20000000800 */
[----:B------:R-:W-:Y:S01]  /*78f0*/  UMOV UR11, 0xffffffff ;  /* 0xffffffff000b7882 */ /* 0x000fe20000000000 */
[----:B------:R-:W-:Y:S01]  /*7900*/  UMOV UR15, 0x1 ;  /* 0x00000001000f7882 */ /* 0x000fe20000000000 */
[----:B------:R-:W-:Y:S01]  /*7910*/  USHF.L.U32 UR11, UR11, UR5, URZ ;  /* 0x000000050b0b7299 */ /* 0x000fe2000800063f */
[----:B------:R-:W-:Y:S01]  /*7920*/  BSSY B0, `(.L_x_166) ;  /* 0x00000d9000007945 */ /* 0x000fe20003800000 */
[----:B------:R-:W-:Y:S01]  /*7930*/  ULDC UR9, c[0x0][0xc] ;  /* 0x0000030000097ab9 */ /* 0x000fe20000000800 */
[----:B------:R-:W-:Y:S01]  /*7940*/  ULDC UR14, c[0x0][0x10] ;  /* 0x00000400000e7ab9 */ /* 0x000fe20000000800 */
[----:B------:R-:W1:Y:S01]  /*7950*/  S2UR UR8, SR_CgaCtaId ;  /* 0x00000000000879c3 */ /* 0x000e620000008800 */
[----:B------:R-:W-:Y:S01]  /*7960*/  ULOP3.LUT UR13, URZ, UR11, URZ, 0x33, !UPT ;  /* 0x0000000b3f0d7292 */ /* 0x000fe2000f8e333f */
[----:B------:R-:W-:Y:S01]  /*7970*/  IMAD.MOV.U32 R10, RZ, RZ, 0x1 ;  /* 0x00000001ff0a7424 */ /* 0x000fe200078e00ff */
[----:B------:R-:W-:Y:S01]  /*7980*/  LOP3.LUT R9, R19, 0x2, RZ, 0xfc, !PT ;  /* 0x0000000213097812 */ /* 0x000fe200078efcff */
[----:B------:R-:W-:Y:S01]  /*7990*/  IMAD.MOV.U32 R12, RZ, RZ, RZ ;  /* 0x000000ffff0c7224 */ /* 0x000fe200078e00ff */
[----:B------:R-:W-:Y:S01]  /*79a0*/  ULDC UR4, c[0x0][0x600] ;  /* 0x0001800000047ab9 */ /* 0x000fe20000000800 */
[----:B------:R-:W-:Y:S01]  /*79b0*/  UMOV UR18, 0x5 ;  /* 0x0000000500127882 */ /* 0x000fe20000000000 */
[----:B------:R-:W-:-:S02]  /*79c0*/  UIADD3 UR4, UR4, -0x1, URZ ;  /* 0xffffffff04047890 */ /* 0x000fc4000fffe03f */
[----:B------:R-:W-:Y:S01]  /*79d0*/  USHF.L.U32 UR5, UR15, UR5, URZ ;  /* 0x000000050f057299 */ /* 0x000fe2000800063f */
[----:B------:R-:W-:Y:S01]  /*79e0*/  ULDC.64 UR28, c[0x0][0x198] ;  /* 0x00006600001c7ab9 */ /* 0x000fe20000000a00 */
[----:B0-----:R-:W-:-:S05]  /*79f0*/  VIADD R0, R0, 0x1f ;  /* 0x0000001f00007836 */ /* 0x001fca0000000000 */
[----:B------:R-:W-:Y:S01]  /*7a00*/  SHF.R.S32.HI R3, RZ, 0x1f, R0 ;  /* 0x0000001fff037819 */ /* 0x000fe20000011400 */
[----:B-1----:R-:W-:-:S03]  /*7a10*/  ULOP3.LUT UR10, UR8, 0x1, URZ, 0xc0, !UPT ;  /* 0x00000001080a7892 */ /* 0x002fc6000f8ec03f */
[----:B------:R-:W-:Y:S01]  /*7a20*/  LEA.HI R3, R3, R0, RZ, 0x5 ;  /* 0x0000000003037211 */ /* 0x000fe200078f28ff */
[----:B------:R-:W-:Y:S01]  /*7a30*/  USHF.R.U32.HI UR25, URZ, 0x1, UR8 ;  /* 0x000000013f197899 */ /* 0x000fe20008011608 */
[----:B------:R-:W-:Y:S01]  /*7a40*/  IMAD.MOV.U32 R0, RZ, RZ, 0x1 ;  /* 0x00000001ff007424 */ /* 0x000fe200078e00ff */
[----:B------:R-:W-:Y:S01]  /*7a50*/  USHF.L.U32 UR6, UR8, 0x5, URZ ;  /* 0x0000000508067899 */ /* 0x000fe2000800063f */
[----:B------:R-:W-:Y:S01]  /*7a60*/  SHF.R.S32.HI R3, RZ, 0x5, R3 ;  /* 0x00000005ff037819 */ /* 0x000fe20000011403 */
[----:B------:R-:W-:Y:S02]  /*7a70*/  USHF.L.U32 UR7, UR8, 0xa, URZ ;  /* 0x0000000a08077899 */ /* 0x000fe4000800063f */
[----:B------:R-:W-:Y:S02]  /*7a80*/  ULOP3.LUT UR8, UR8, 0xfffffffe, URZ, 0xc0, !UPT ;  /* 0xfffffffe08087892 */ /* 0x000fe4000f8ec03f */
[----:B------:R-:W-:Y:S01]  /*7a90*/  UISETP.GT.U32.AND UP0, UPT, UR10, 0xffff, UPT ;  /* 0x0000ffff0a00788c */ /* 0x000fe2000bf04070 */
[----:B------:R-:W-:Y:S01]  /*7aa0*/  VIADD R8, R3, 0x1 ;  /* 0x0000000103087836 */ /* 0x000fe20000000000 */
[----:B------:R-:W-:-:S02]  /*7ab0*/  USHF.L.U32 UR11, UR15, UR8, URZ ;  /* 0x000000080f0b7299 */ /* 0x000fc4000800063f */
[----:B------:R-:W-:Y:S02]  /*7ac0*/  ULOP3.LUT UR12, UR8, 0x1, URZ, 0xfc, !UPT ;  /* 0x00000001080c7892 */ /* 0x000fe4000f8efc3f */
[----:B------:R-:W-:Y:S02]  /*7ad0*/  UIMAD.WIDE.U32 UR8, UR9, UR14, URZ ;  /* 0x0000000e090872a5 */ /* 0x000fe4000f8e003f */
[----:B------:R-:W-:Y:S01]  /*7ae0*/  USEL UR10, UR10, 0xffff, !UP0 ;  /* 0x0000ffff0a0a7887 */ /* 0x000fe2000c000000 */
[----:B------:R-:W-:Y:S01]  /*7af0*/  ULDC UR14, c[0x0][0x14] ;  /* 0x00000500000e7ab9 */ /* 0x000fe20000000800 */
[----:B------:R-:W-:Y:S02]  /*7b00*/  USHF.L.U32 UR12, UR15, UR12, URZ ;  /* 0x0000000c0f0c7299 */ /* 0x000fe4000800063f */
[----:B------:R-:W-:Y:S02]  /*7b10*/  UIMAD.WIDE.U32 UR26, UR8, UR14, URZ ;  /* 0x0000000e081a72a5 */ /* 0x000fe4000f8e003f */
[----:B------:R-:W-:-:S02]  /*7b20*/  UIMAD UR21, UR9, UR14, URZ ;  /* 0x0000000e091572a4 */ /* 0x000fc4000f8e023f */
[----:B------:R-:W-:Y:S02]  /*7b30*/  ULOP3.LUT UR10, UR10, 0xffff, URZ, 0xc0, !UPT ;  /* 0x0000ffff0a0a7892 */ /* 0x000fe4000f8ec03f */
[----:B------:R-:W-:Y:S02]  /*7b40*/  ULOP3.LUT UR6, UR6, 0x20, URZ, 0xc0, !UPT ;  /* 0x0000002006067892 */ /* 0x000fe4000f8ec03f */
[----:B------:R-:W-:Y:S02]  /*7b50*/  ULOP3.LUT UR7, UR7, 0x400, URZ, 0xc0, !UPT ;  /* 0x0000040007077892 */ /* 0x000fe4000f8ec03f */
[----:B------:R-:W-:Y:S02]  /*7b60*/  ULOP3.LUT UR19, UR11, UR12, URZ, 0xfc, !UPT ;  /* 0x0000000c0b137292 */ /* 0x000fe4000f8efc3f */
[----:B------:R-:W-:Y:S02]  /*7b70*/  UIADD3 UR21, UR27, UR21, URZ ;  /* 0x000000151b157290 */ /* 0x000fe4000fffe03f */
[----:B------:R-:W-:-:S12]  /*7b80*/  USHF.L.U32 UR18, UR18, UR10, URZ ;  /* 0x0000000a12127299 */ /* 0x000fd8000800063f */
.L_x_177:
[----:B------:R-:W-:-:S03]  /*7b90*/  UMOV UR8, 0xffffffff ;  /* 0xffffffff00087882 */ /* 0x000fc60000000000 */
[----:B------:R-:W-:Y:S05]  /*7ba0*/  BRA.DIV UR8, `(.L_x_167) ;  /* 0x0000000e08d07947 */ /* 0x000fea000b800000 */
[----:B------:R-:W-:-:S13]  /*7bb0*/  ELECT P6, URZ, PT ;  /* 0x00000000003f782f */ /* 0x000fda00038c0000 */
.L_x_189:
[----:B------:R-:W0:Y:S01]  /*7bc0*/  LDC R4, c[0x0][0x28c] ;  /* 0x0000a300ff047b82 */ /* 0x000e220000000800 */
[----:B------:R-:W-:Y:S01]  /*7bd0*/  BSSY B1, `(.L_x_168) ;  /* 0x000003c000017945 */ /* 0x000fe20003800000 */
[----:B0-----:R-:W-:-:S13]  /*7be0*/  ISETP.LT.OR P6, PT, R4, 0x1, !P6 ;  /* 0x000000010400780c */ /* 0x001fda00077c1670 */
[----:B------:R-:W-:Y:S05]  /*7bf0*/  @P6 BRA `(.L_x_169) ;  /* 0x0000000000e46947 */ /* 0x000fea0003800000 */
[----:B------:R-:W-:Y:S01]  /*7c00*/  LEA R11, R11, UR25, 0x1 ;  /* 0x000000190b0b7c11 */ /* 0x000fe2000f8e08ff */
[----:B------:R-:W-:Y:S01]  /*7c10*/  IMAD.MOV.U32 R21, RZ, RZ, RZ ;  /* 0x000000ffff157224 */ /* 0x000fe200078e00ff */
[----:B------:R-:W-:Y:S01]  /*7c20*/  LEA R20, R20, UR6, 0x6 ;  /* 0x0000000614147c11 */ /* 0x000fe2000f8e30ff */
[----:B------:R-:W-:Y:S02]  /*7c30*/  IMAD.MOV.U32 R4, RZ, RZ, R8 ;  /* 0x000000ffff047224 */ /* 0x000fe400078e0008 */
[----:B------:R-:W-:Y:S02]  /*7c40*/  IMAD.MOV.U32 R5, RZ, RZ, R0 ;  /* 0x000000ffff057224 */ /* 0x000fe400078e0000 */
[----:B------:R-:W-:Y:S02]  /*7c50*/  IMAD.MOV.U32 R6, RZ, RZ, R12 ;  /* 0x000000ffff067224 */ /* 0x000fe400078e000c */
[----:B------:R-:W-:-:S07]  /*7c60*/  IMAD.SHL.U32 R15, R11, 0x80, RZ ;  /* 0x000000800b0f7824 */ /* 0x000fce00078e00ff */
.L_x_172:
[----:B------:R-:W0:Y:S01]  /*7c70*/  S2R R14, SR_CgaCtaId ;  /* 0x00000000000e7919 */ /* 0x000e220000008800 */
[----:B------:R-:W-:Y:S02]  /*7c80*/  MOV R7, 0x400 ;  /* 0x0000040000077802 */ /* 0x000fe40000000f00 */
[----:B------:R-:W-:-:S13]  /*7c90*/  LOP3.LUT P1, RZ, R18, 0x7f, RZ, 0xc0, !PT ;  /* 0x0000007f12ff7812 */ /* 0x000fda000782c0ff */
[----:B------:R-:W1:Y:S01]  /*7ca0*/  @!P1 LDC R11, c[0x0][0x500] ;  /* 0x00014000ff0b9b82 */ /* 0x000e620000000800 */
[----:B0-----:R-:W-:Y:S02]  /*7cb0*/  LEA R22, R14, R7, 0x18 ;  /* 0x000000070e167211 */ /* 0x001fe400078ec0ff */
[----:B------:R-:W-:-:S03]  /*7cc0*/  SHF.L.U32 R7, R5, 0x1f, RZ ;  /* 0x0000001f05077819 */ /* 0x000fc600000006ff */
[----:B------:R-:W-:-:S04]  /*7cd0*/  IMAD R14, R6, 0x8, R22 ;  /* 0x00000008060e7824 */ /* 0x000fc800078e0216 */
[----:B------:R-:W0:Y:S02]  /*7ce0*/  SYNCS.PHASECHK.TRANS64.TRYWAIT P0, [R14+URZ+0x28], R7 ;  /* 0x000028070e0075a7 */ /* 0x000e24000800017f */
[----:B01----:R-:W-:Y:S05]  /*7cf0*/  @!P0 BRA `(.L_x_170) ;  /* 0x0000000c009c8947 */ /* 0x003fea0003800000 */
.L_x_190:
[----:B0-----:R-:W-:Y:S01]  /*7d00*/  PRMT R7, R9, 0x9910, RZ ;  /* 0x0000991009077816 */ /* 0x001fe200000000ff */
[----:B------:R0:W-:Y:S03]  /*7d10*/  @!P1 SYNCS.ARRIVE.TRANS64 RZ, [R14+URZ], R11 ;  /* 0x0000000b0eff99a7 */ /* 0x0001e6000800003f */
[----:B------:R-:W-:-:S13]  /*7d20*/  ISETP.NE.AND P0, PT, R7, 0x2, PT ;  /* 0x000000020700780c */ /* 0x000fda0003f05270 */
[----:B0-----:R-:W-:Y:S05]  /*7d30*/  @P0 BRA `(.L_x_171) ;  /* 0x0000000000040947 */ /* 0x001fea0003800000 */
[----:B------:R-:W-:Y:S01]  /*7d40*/  BPT.TRAP 0x1 ;  /* 0x000000040000795c */ /* 0x000fe20000300000 */
.L_x_171:
[----:B------:R-:W-:Y:S01]  /*7d50*/  LEA R7, R6, UR25, 0x1 ;  /* 0x0000001906077c11 */ /* 0x000fe2000f8e08ff */
[----:B------:R-:W-:Y:S01]  /*7d60*/  VIADD R4, R4, 0xffffffff ;  /* 0xffffffff04047836 */ /* 0x000fe20000000000 */
[----:B------:R-:W-:Y:S01]  /*7d70*/  R2UR UR23, R15 ;  /* 0x000000000f1772ca */ /* 0x000fe200000e0000 */
[----:B------:R-:W-:Y:S01]  /*7d80*/  UIADD3 UR14, UP0, UR28, 0xf0, URZ ;  /* 0x000000f01c0e7890 */ /* 0x000fe2000ff1e03f */
[----:B------:R-:W-:Y:S01]  /*7d90*/  R2UR UR9, R14 ;  /* 0x000000000e0972ca */ /* 0x000fe200000e0000 */
[----:B------:R-:W-:Y:S01]  /*7da0*/  IMAD.SHL.U32 R7, R7, 0x1000, RZ ;  /* 0x0000100007077824 */ /* 0x000fe200078e00ff */
[----:B------:R-:W-:Y:S01]  /*7db0*/  R2UR UR10, R21 ;  /* 0x00000000150a72ca */ /* 0x000fe200000e0000 */
[----:B------:R-:W-:Y:S01]  /*7dc0*/  UIADD3 UR32, UP1, UR28, 0x1f0, URZ ;  /* 0x000001f01c207890 */ /* 0x000fe2000ff3e03f */
[----:B------:R-:W-:Y:S01]  /*7dd0*/  R2UR UR12, R13 ;  /* 0x000000000d0c72ca */ /* 0x000fe200000e0000 */
[--C-:B------:R-:W-:Y:S01]  /*7de0*/  IMAD R11, R7, 0x4, R22.reuse ;  /* 0x00000004070b7824 */ /* 0x100fe200078e0216 */
[----:B------:R-:W-:Y:S01]  /*7df0*/  LEA R7, R6, UR7, 0xb ;  /* 0x0000000706077c11 */ /* 0x000fe2000f8e58ff */
[----:B------:R-:W-:Y:S01]  /*7e00*/  UIADD3.X UR15, URZ, UR29, URZ, UP0, !UPT ;  /* 0x0000001d3f0f7290 */ /* 0x000fe200087fe43f */
[----:B------:R-:W-:Y:S01]  /*7e10*/  R2UR UR24, R20 ;  /* 0x00000000141872ca */ /* 0x000fe200000e0000 */
[----:B------:R-:W-:Y:S01]  /*7e20*/  UPRMT UR20, URZ, 0x5410, UR18 ;  /* 0x000054103f147896 */ /* 0x000fe20008000012 */
[----:B------:R-:W-:Y:S01]  /*7e30*/  R2UR UR8, R11 ;  /* 0x000000000b0872ca */ /* 0x000fe200000e0000 */
[----:B------:R-:W-:Y:S01]  /*7e40*/  IMAD R7, R7, 0x4, R22 ;  /* 0x0000000407077824 */ /* 0x000fe200078e0216 */
[----:B------:R-:W-:Y:S01]  /*7e50*/  ISETP.GT.AND P1, PT, R4, 0x1, PT ;  /* 0x000000010400780c */ /* 0x000fe20003f24270 */
[----:B------:R-:W-:Y:S01]  /*7e60*/  VIADD R6, R6, 0x1 ;  /* 0x0000000106067836 */ /* 0x000fe20000000000 */
[----:B------:R-:W-:Y:S01]  /*7e70*/  UPRMT UR30, URZ, 0x5410, UR19 ;  /* 0x000054103f1e7896 */ /* 0x000fe20008000013 */
[----:B------:R-:W-:Y:S01]  /*7e80*/  VIADD R21, R21, 0x20 ;  /* 0x0000002015157836 */ /* 0x000fe20000000000 */
[----:B------:R-:W-:Y:S01]  /*7e90*/  R2UR UR11, R7 ;  /* 0x00000000070b72ca */ /* 0x000fe200000e0000 */
[----:B------:R-:W-:Y:S01]  /*7ea0*/  UIADD3.X UR33, URZ, UR29, URZ, UP1, !UPT ;  /* 0x0000001d3f217290 */ /* 0x000fe20008ffe43f */
[----:B------:R-:W-:Y:S01]  /*7eb0*/  ISETP.NE.AND P0, PT, R6, 0x5, PT ;  /* 0x000000050600780c */ /* 0x000fe20003f05270 */
[----:B------:R-:W-:Y:S01]  /*7ec0*/  UMOV UR16, 0x0 ;  /* 0x0000000000107882 */ /* 0x000fe20000000000 */
[----:B------:R-:W-:-:S02]  /*7ed0*/  UMOV UR17, 0x10000000 ;  /* 0x1000000000117882 */ /* 0x000fc40000000000 */
[----:B------:R-:W-:Y:S01]  /*7ee0*/  SEL R14, RZ, 0x1, P0 ;  /* 0x00000001ff0e7807 */ /* 0x000fe20000000000 */
[----:B------:R-:W-:Y:S01]  /*7ef0*/  UIADD3 UR8, UR8, 0x100, URZ ;  /* 0x0000010008087890 */ /* 0x000fe2000fffe03f */
[----:B------:R-:W-:Y:S02]  /*7f00*/  SEL R6, R6, RZ, P0 ;  /* 0x000000ff06067207 */ /* 0x000fe40000000000 */
[----:B------:R-:W-:-:S03]  /*7f10*/  LOP3.LUT R5, R5, R14, RZ, 0x3c, !PT ;  /* 0x0000000e05057212 */ /* 0x000fc600078e3cff */
[----:B------:R-:W-:-:S03]  /*7f20*/  UIADD3 UR22, UR11, 0x28100, URZ ;  /* 0x000281000b167890 */ /* 0x000fc6000fffe03f */
[----:B------:R-:W-:Y:S02]  /*7f30*/  UMOV UR11, UR23 ;  /* 0x00000017000b7c82 */ /* 0x000fe40008000000 */
[----:B------:R0:W-:Y:S02]  /*7f40*/  UTMALDG.3D.MULTICAST [UR8], [UR14], UR20, desc[UR16] ;  /* 0x000010080e0073b4 */ /* 0x0001e40008011814 */
[----:B0-----:R-:W-:Y:S01]  /*7f50*/  UMOV UR8, UR22 ;  /* 0x0000001600087c82 */ /* 0x001fe20008000000 */
[----:B------:R-:W-:Y:S02]  /*7f60*/  UMOV UR11, UR24 ;  /* 0x00000018000b7c82 */ /* 0x000fe40008000000 */
[----:B------:R0:W-:Y:S02]  /*7f70*/  UTMALDG.3D.MULTICAST [UR8], [UR32], UR30, desc[UR16] ;  /* 0x00001008200073b4 */ /* 0x0001e4000801181e */
[----:B0-----:R-:W-:Y:S05]  /*7f80*/  @P1 BRA `(.L_x_172) ;  /* 0xfffffffc00381947 */ /* 0x001fea000383ffff */
.L_x_169:
[----:B------:R-:W-:Y:S05]  /*7f90*/  BSYNC B1 ;  /* 0x0000000000017941 */ /* 0x000fea0003800000 */
.L_x_168:
[----:B------:R-:W-:Y:S01]  /*7fa0*/  LOP3.LUT P1, RZ, R10, 0xff, RZ, 0xc0, !PT ;  /* 0x000000ff0aff7812 */ /* 0x000fe2000782c0ff */
[C---:B------:R-:W-:Y:S01]  /*7fb0*/  IMAD.IADD R12, R3.reuse, 0x1, R12 ;  /* 0x00000001030c7824 */ /* 0x040fe200078e020c */
[----:B------:R-:W-:Y:S01]  /*7fc0*/  ULDC.64 UR8, c[0x0][0x650] ;  /* 0x0001940000087ab9 */ /* 0x000fe20000000a00 */
[C---:B------:R-:W-:Y:S01]  /*7fd0*/  ISETP.GE.U32.AND P2, PT, R3.reuse, 0x5, PT ;  /* 0x000000050300780c */ /* 0x040fe20003f46070 */
[----:B------:R-:W-:Y:S01]  /*7fe0*/  BSSY B1, `(.L_x_173) ;  /* 0x000006a000017945 */ /* 0x000fe20003800000 */
[----:B------:R-:W-:Y:S01]  /*7ff0*/  IMAD.MOV.U32 R11, RZ, RZ, -0x1 ;  /* 0xffffffffff0b7424 */ /* 0x000fe200078e00ff */
[----:B------:R-:W-:Y:S01]  /*8000*/  ISETP.GT.U32.AND P0, PT, R12, 0x4, PT ;  /* 0x000000040c00780c */ /* 0x000fe20003f04070 */
[----:B------:R-:W-:Y:S01]  /*8010*/  IMAD.MOV.U32 R20, RZ, RZ, -0x1 ;  /* 0xffffffffff147424 */ /* 0x000fe200078e00ff */
[----:B------:R-:W-:Y:S01]  /*8020*/  PRMT R10, RZ, 0x7610, R10 ;  /* 0x00007610ff0a7816 */ /* 0x000fe2000000000a */
[----:B------:R-:W-:Y:S01]  /*8030*/  IMAD.MOV.U32 R13, RZ, RZ, -0x1 ;  /* 0xffffffffff0d7424 */ /* 0x000fe200078e00ff */
[----:B------:R-:W-:-:S03]  /*8040*/  ISETP.LT.U32.AND P0, PT, R3, 0x5, P0 ;  /* 0x000000050300780c */ /* 0x000fc60000701070 */
[----:B------:R-:W0:Y:S01]  /*8050*/  @P1 S2R R5, SR_CgaCtaId ;  /* 0x0000000000051919 */ /* 0x000e220000008800 */
[----:B------:R-:W-:-:S04]  /*8060*/  @P1 MOV R4, 0x400 ;  /* 0x0000040000041802 */ /* 0x000fc80000000f00 */
[----:B0-----:R-:W-:Y:S01]  /*8070*/  @P1 LEA R6, R5, R4, 0x18 ;  /* 0x0000000405061211 */ /* 0x001fe200078ec0ff */
[----:B------:R-:W-:-:S03]  /*8080*/  IMAD.WIDE.U32 R4, R12, -0x33333333, RZ ;  /* 0xcccccccd0c047825 */ /* 0x000fc600078e00ff */
[----:B------:R0:W-:Y:S01]  /*8090*/  @P1 SYNCS.ARRIVE.TRANS64.A1T0 RZ, [R6+URZ+0x68], RZ ;  /* 0x000068ff06ff19a7 */ /* 0x0001e2000810003f */
[----:B------:R-:W-:Y:S02]  /*80a0*/  IADD3 R16, P1, R16, UR26, RZ ;  /* 0x0000001a10107c10 */ /* 0x000fe4000ff3e0ff */
[----:B------:R-:W-:Y:S02]  /*80b0*/  SHF.R.U32.HI R7, RZ, 0x2, R5 ;  /* 0x00000002ff077819 */ /* 0x000fe40000011605 */
[----:B------:R-:W-:Y:S02]  /*80c0*/  SEL R5, RZ, 0x1, !P0 ;  /* 0x00000001ff057807 */ /* 0x000fe40004000000 */
[----:B------:R-:W-:Y:S01]  /*80d0*/  IADD3.X R17, R17, UR21, RZ, P1, !PT ;  /* 0x0000001511117c10 */ /* 0x000fe20008ffe4ff */
[----:B------:R-:W-:Y:S01]  /*80e0*/  IMAD R12, R7, -0x5, R12 ;  /* 0xfffffffb070c7824 */ /* 0x000fe200078e020c */
[----:B------:R-:W-:Y:S02]  /*80f0*/  ISETP.GE.U32.AND P0, PT, R16, UR8, PT ;  /* 0x0000000810007c0c */ /* 0x000fe4000bf06070 */
[----:B------:R-:W-:-:S02]  /*8100*/  LOP3.LUT R0, R0, R5, RZ, 0x3c, !PT ;  /* 0x0000000500007212 */ /* 0x000fc400078e3cff */
[----:B------:R-:W-:Y:S02]  /*8110*/  ISETP.GE.U32.AND.EX P0, PT, R17, UR9, PT, P0 ;  /* 0x0000000911007c0c */ /* 0x000fe4000bf06100 */
[----:B------:R-:W-:Y:S02]  /*8120*/  @P2 LOP3.LUT R0, R0, 0x1, R7, 0x78, !PT ;  /* 0x0000000100002812 */ /* 0x000fe400078e7807 */
[----:B------:R-:W-:-:S09]  /*8130*/  PRMT R4, RZ, 0x7610, R4 ;  /* 0x00007610ff047816 */ /* 0x000fd20000000004 */
[----:B0-----:R-:W-:Y:S05]  /*8140*/  @P0 BRA `(.L_x_174) ;  /* 0x00000004004c0947 */ /* 0x001fea0003800000 */
[----:B------:R-:W0:Y:S01]  /*8150*/  S2R R14, SR_CTAID.X ;  /* 0x00000000000e7919 */ /* 0x000e220000002500 */
[----:B------:R-:W-:Y:S01]  /*8160*/  ULDC.64 UR8, c[0x0][0x628] ;  /* 0x00018a0000087ab9 */ /* 0x000fe20000000a00 */
[----:B------:R-:W1:Y:S01]  /*8170*/  LDC R15, c[0x0][0x144] ;  /* 0x00005100ff0f7b82 */ /* 0x000e620000000800 */
[----:B------:R-:W-:Y:S01]  /*8180*/  ISETP.NE.U32.AND P0, PT, RZ, UR8, PT ;  /* 0x00000008ff007c0c */ /* 0x000fe2000bf05070 */
[----:B------:R-:W2:Y:S01]  /*8190*/  S2R R11, SR_CTAID.Y ;  /* 0x00000000000b7919 */ /* 0x000ea20000002600 */
[----:B------:R-:W-:Y:S01]  /*81a0*/  ULDC UR10, c[0x0][0x150] ;  /* 0x00005400000a7ab9 */ /* 0x000fe20000000800 */
[----:B------:R-:W-:Y:S01]  /*81b0*/  ULDC UR11, c[0x0][0x630] ;  /* 0x00018c00000b7ab9 */ /* 0x000fe20000000800 */
[----:B------:R-:W-:Y:S01]  /*81c0*/  ISETP.NE.AND.EX P0, PT, RZ, UR9, PT, P0 ;  /* 0x00000009ff007c0c */ /* 0x000fe2000bf05300 */
[----:B------:R-:W-:Y:S01]  /*81d0*/  IMAD.MOV.U32 R4, RZ, RZ, R16 ;  /* 0x000000ffff047224 */ /* 0x000fe200078e0010 */
[----:B0-----:R-:W-:-:S05]  /*81e0*/  I2FP.F32.U32 R5, R14 ;  /* 0x0000000e00057245 */ /* 0x001fca0000201000 */
[----:B------:R-:W-:Y:S01]  /*81f0*/  FMUL R20, R5, UR10 ;  /* 0x0000000a05147c20 */ /* 0x000fe20008400000 */
[----:B------:R-:W-:-:S05]  /*8200*/  IMAD.MOV.U32 R5, RZ, RZ, R17 ;  /* 0x000000ffff057224 */ /* 0x000fca00078e0011 */
[----:B--2---:R-:W-:Y:S05]  /*8210*/  @!P0 BRA `(.L_x_175) ;  /* 0x0000000000288947 */ /* 0x004fea0003800000 */
[----:B------:R-:W-:Y:S02]  /*8220*/  ULDC UR10, c[0x0][0x634] ;  /* 0x00018d00000a7ab9 */ /* 0x000fe40000000800 */
[----:B------:R-:W-:-:S05]  /*8230*/  IADD3 R5, P0, R16, UR10, RZ ;  /* 0x0000000a10057c10 */ /* 0x000fca000ff1e0ff */
[----:B------:R-:W-:-:S04]  /*8240*/  IMAD.X R13, RZ, RZ, R17, P0 ;  /* 0x000000ffff0d7224 */ /* 0x000fc800000e0611 */
[----:B------:R-:W-:-:S04]  /*8250*/  IMAD.WIDE.U32 R6, R13, UR8, RZ ;  /* 0x000000080d067c25 */ /* 0x000fc8000f8e00ff */
[----:B------:R-:W-:-:S04]  /*8260*/  IMAD.WIDE.U32 R6, P0, R5, UR9, R6 ;  /* 0x0000000905067c25 */ /* 0x000fc8000f800006 */
[----:B------:R-:W-:-:S04]  /*8270*/  IMAD.WIDE.U32 R4, R5, UR8, RZ ;  /* 0x0000000805047c25 */ /* 0x000fc8000f8e00ff */
[----:B------:R-:W-:Y:S01]  /*8280*/  IMAD.MOV.U32 R4, RZ, RZ, R7 ;  /* 0x000000ffff047224 */ /* 0x000fe200078e0007 */
[----:B------:R-:W-:Y:S01]  /*8290*/  IADD3 RZ, P1, R5, R6, RZ ;  /* 0x0000000605ff7210 */ /* 0x000fe20007f3e0ff */
[----:B------:R-:W-:-:S04]  /*82a0*/  IMAD.X R5, RZ, RZ, RZ, P0 ;  /* 0x000000ffff057224 */ /* 0x000fc800000e06ff */
[----:B------:R-:W-:-:S08]  /*82b0*/  IMAD.WIDE.U32.X R4, R13, UR9, R4, P1 ;  /* 0x000000090d047c25 */ /* 0x000fd000088e0404 */
.L_x_175:
[--C-:B------:R-:W-:Y:S01]  /*82c0*/  SHF.R.U64 R13, R4, UR11, R5.reuse ;  /* 0x0000000b040d7c19 */ /* 0x100fe20008001205 */
[----:B------:R-:W0:Y:S01]  /*82d0*/  F2I.U32.TRUNC.NTZ R20, R20 ;  /* 0x0000001400147305 */ /* 0x000e22000020f000 */
[----:B------:R-:W-:Y:S01]  /*82e0*/  SHF.R.U32.HI R4, RZ, UR11, R5 ;  /* 0x0000000bff047c19 */ /* 0x000fe20008011605 */
[----:B------:R-:W-:Y:S01]  /*82f0*/  ULDC.64 UR8, c[0x0][0x620] ;  /* 0x0001880000087ab9 */ /* 0x000fe20000000a00 */
[----:B------:R-:W-:Y:S01]  /*8300*/  IADD3 R7, P0, RZ, -R13, RZ ;  /* 0x8000000dff077210 */ /* 0x000fe20007f1e0ff */
[----:B------:R-:W-:Y:S01]  /*8310*/  ULDC.64 UR10, c[0x0][0x640] ;  /* 0x00019000000a7ab9 */ /* 0x000fe20000000a00 */
[----:B------:R-:W2:Y:S03]  /*8320*/  LDC R22, c[0x0][0x148] ;  /* 0x00005200ff167b82 */ /* 0x000ea60000000800 */
[----:B------:R-:W-:Y:S01]  /*8330*/  IMAD.X R4, RZ, RZ, ~R4, P0 ;  /* 0x000000ffff047224 */ /* 0x000fe200000e0e04 */
[----:B------:R-:W-:-:S03]  /*8340*/  ISETP.NE.U32.AND P0, PT, RZ, UR10, PT ;  /* 0x0000000aff007c0c */ /* 0x000fc6000bf05070 */
[----:B------:R-:W-:Y:S01]  /*8350*/  IMAD R6, R4, UR8, RZ ;  /* 0x0000000804067c24 */ /* 0x000fe2000f8e02ff */
[----:B------:R-:W-:Y:S01]  /*8360*/  ISETP.NE.AND.EX P0, PT, RZ, UR11, PT, P0 ;  /* 0x0000000bff007c0c */ /* 0x000fe2000bf05300 */
[----:B------:R-:W-:Y:S01]  /*8370*/  IMAD.WIDE.U32 R4, R7, UR8, R16 ;  /* 0x0000000807047c25 */ /* 0x000fe2000f8e0010 */
[----:B------:R-:W-:-:S03]  /*8380*/  ULDC UR8, c[0x0][0x618] ;  /* 0x0001860000087ab9 */ /* 0x000fc60000000800 */
[----:B------:R-:W-:Y:S01]  /*8390*/  IMAD R7, R7, UR9, R6 ;  /* 0x0000000907077c24 */ /* 0x000fe2000f8e0206 */
[----:B------:R-:W-:Y:S01]  /*83a0*/  ULDC UR9, c[0x0][0x154] ;  /* 0x0000550000097ab9 */ /* 0x000fe20000000800 */
[----:B0-----:R-:W-:Y:S02]  /*83b0*/  IMAD.MOV R6, RZ, RZ, -R20 ;  /* 0x000000ffff067224 */ /* 0x001fe400078e0a14 */
[----:B------:R-:W-:Y:S02]  /*83c0*/  IMAD.IADD R5, R5, 0x1, R7 ;  /* 0x0000000105057824 */ /* 0x000fe400078e0207 */
[----:B-1----:R-:W-:Y:S01]  /*83d0*/  IMAD R14, R15, R6, R14 ;  /* 0x000000060f0e7224 */ /* 0x002fe200078e020e */
[----:B------:R-:W-:Y:S02]  /*83e0*/  I2FP.F32.U32 R6, R11 ;  /* 0x0000000b00067245 */ /* 0x000fe40000201000 */
[--C-:B------:R-:W-:Y:S02]  /*83f0*/  SHF.R.U64 R15, R4, UR8, R5.reuse ;  /* 0x00000008040f7c19 */ /* 0x100fe40008001205 */
[----:B------:R-:W-:Y:S01]  /*8400*/  SHF.R.U32.HI R4, RZ, UR8, R5 ;  /* 0x00000008ff047c19 */ /* 0x000fe20008011605 */
[----:B------:R-:W-:Y:S01]  /*8410*/  FMUL R6, R6, UR9 ;  /* 0x0000000906067c20 */ /* 0x000fe20008400000 */
[----:B------:R-:W-:-:S02]  /*8420*/  ULDC UR8, c[0x0][0x608] ;  /* 0x0001820000087ab9 */ /* 0x000fc40000000800 */
[--C-:B------:R-:W-:Y:S01]  /*8430*/  SHF.R.U64 R21, R15, UR8, R4.reuse ;  /* 0x000000080f157c19 */ /* 0x100fe20008001204 */
[----:B------:R0:W1:Y:S01]  /*8440*/  F2I.U32.TRUNC.NTZ R24, R6 ;  /* 0x0000000600187305 */ /* 0x000062000020f000 */
[----:B------:R-:W-:Y:S01]  /*8450*/  SHF.R.U32.HI R4, RZ, UR8, R4 ;  /* 0x00000008ff047c19 */ /* 0x000fe20008011604 */
[----:B------:R-:W-:-:S03]  /*8460*/  ULDC UR8, c[0x0][0x658] ;  /* 0x0001960000087ab9 */ /* 0x000fc60000000800 */
[--C-:B------:R-:W-:Y:S02]  /*8470*/  SHF.R.U64 R20, R21, UR8, R4.reuse ;  /* 0x0000000815147c19 */ /* 0x100fe40008001204 */
[----:B------:R-:W-:-:S03]  /*8480*/  SHF.R.U32.HI R23, RZ, UR8, R4 ;  /* 0x00000008ff177c19 */ /* 0x000fc60008011604 */
[----:B------:R-:W-:Y:S02]  /*8490*/  IMAD.MOV.U32 R4, RZ, RZ, R20 ;  /* 0x000000ffff047224 */ /* 0x000fe400078e0014 */
[----:B------:R-:W-:Y:S01]  /*84a0*/  IMAD.MOV.U32 R5, RZ, RZ, R23 ;  /* 0x000000ffff057224 */ /* 0x000fe200078e0017 */
[----:B0-----:R-:W-:Y:S06]  /*84b0*/  @!P0 BRA `(.L_x_176) ;  /* 0x0000000000288947 */ /* 0x001fec0003800000 */
        /* <DEDUP_REMOVED lines=10> */
.L_x_176:
[----:B------:R-:W-:Y:S01]  /*8560*/  ISETP.NE.AND P0, PT, R2, 0x1, PT ;  /* 0x000000010200780c */ /* 0x000fe20003f05270 */
[----:B------:R-:W-:Y:S01]  /*8570*/  ULDC UR8, c[0x0][0x648] ;  /* 0x0001920000087ab9 */ /* 0x000fe20000000800 */
[----:B-1----:R-:W-:Y:S01]  /*8580*/  IMAD.MOV R24, RZ, RZ, -R24 ;  /* 0x000000ffff187224 */ /* 0x002fe200078e0a18 */
[----:B------:R-:W-:Y:S01]  /*8590*/  SHF.R.U64 R4, R4, UR8, R5 ;  /* 0x0000000804047c19 */ /* 0x000fe20008001205 */
[----:B------:R-:W-:Y:S01]  /*85a0*/  ULDC UR8, c[0x0][0x638] ;  /* 0x00018e0000087ab9 */ /* 0x000fe20000000800 */
[----:B------:R-:W-:Y:S01]  /*85b0*/  LOP3.LUT R21, R21, UR13, RZ, 0xc0, !PT ;  /* 0x0000000d15157c12 */ /* 0x000fe2000f8ec0ff */
[----:B------:R-:W-:Y:S02]  /*85c0*/  ULDC UR9, c[0x0][0x610] ;  /* 0x0001840000097ab9 */ /* 0x000fe40000000800 */
[----:B------:R-:W-:Y:S02]  /*85d0*/  IMAD.MOV R5, RZ, RZ, -R4 ;  /* 0x000000ffff057224 */ /* 0x000fe400078e0a04 */
[----:B------:R-:W-:-:S02]  /*85e0*/  IMAD R21, R4, UR5, R21 ;  /* 0x0000000504157c24 */ /* 0x000fc4000f8e0215 */
[----:B------:R-:W-:Y:S01]  /*85f0*/  IMAD R20, R5, UR8, R20 ;  /* 0x0000000805147c24 */ /* 0x000fe2000f8e0214 */
[----:B------:R-:W-:Y:S01]  /*8600*/  ULDC UR8, c[0x0][0x600] ;  /* 0x0001800000087ab9 */ /* 0x000fe20000000800 */
[----:B--2---:R-:W-:Y:S01]  /*8610*/  @P0 IMAD R14, R22, R24, R11 ;  /* 0x00000018160e0224 */ /* 0x004fe200078e020b */
[----:B------:R-:W-:Y:S01]  /*8620*/  LOP3.LUT R11, R15, UR4, RZ, 0xc0, !PT ;  /* 0x000000040f0b7c12 */ /* 0x000fe2000f8ec0ff */
[----:B------:R-:W-:Y:S02]  /*8630*/  IMAD.MOV.U32 R4, RZ, RZ, 0x1 ;  /* 0x00000001ff047424 */ /* 0x000fe400078e00ff */
[----:B------:R-:W-:Y:S02]  /*8640*/  IMAD R14, R21, UR9, R14 ;  /* 0x00000009150e7c24 */ /* 0x000fe4000f8e020e */
[----:B------:R-:W-:-:S05]  /*8650*/  IMAD R11, R20, UR8, R11 ;  /* 0x00000008140b7c24 */ /* 0x000fca000f8e020b */
[----:B------:R-:W-:Y:S02]  /*8660*/  SEL R20, R11, R14, !P0 ;  /* 0x0000000e0b147207 */ /* 0x000fe40004000000 */
[----:B------:R-:W-:-:S07]  /*8670*/  SEL R11, R14, R11, !P0 ;  /* 0x0000000b0e0b7207 */ /* 0x000fce0004000000 */
.L_x_174:
[----:B------:R-:W-:Y:S05]  /*8680*/  BSYNC B1 ;  /* 0x0000000000017941 */ /* 0x000fea0003800000 */
.L_x_173:
[----:B------:R-:W-:-:S13]  /*8690*/  LOP3.LUT P0, RZ, R4, 0xff, RZ, 0xc0, !PT ;  /* 0x000000ff04ff7812 */ /* 0x000fda000780c0ff */
[----:B------:R-:W-:Y:S05]  /*86a0*/  @P0 BRA `(.L_x_177) ;  /* 0xfffffff400380947 */ /* 0x000fea000383ffff */
[----:B------:R-:W-:Y:S05]  /*86b0*/  BSYNC B0 ;  /* 0x0000000000007941 */ /* 0x000fea0003800000 */
.L_x_166:
[----:B------:R-:W-:-:S03]  /*86c0*/  UMOV UR8, 0xffffffff ;  /* 0xffffffff00087882 */ /* 0x000fc60000000000 */
[----:B------:R-:W-:Y:S05]  /*86d0*/  BRA.DIV UR8, `(.L_x_178) ;  /* 0x0000000608387947 */ /* 0x000fea000b800000 */
[----:B------:R-:W-:-:S13]  /*86e0*/  ELECT P6, URZ, PT ;  /* 0x00000000003f782f */ /* 0x000fda00038c0000 */
.L_x_193:
[----:B------:R-:W-:Y:S04]  /*86f0*/  BSSY B0, `(.L_x_179) ;  /* 0x0000034000007945 */ /* 0x000fe80003800000 */
[----:B------:R-:W-:Y:S05]  /*8700*/  @!P6 BRA `(.L_x_180) ;  /* 0x0000000000c8e947 */ /* 0x000fea0003800000 */
[----:B------:R-:W-:-:S04]  /*8710*/  LOP3.LUT R19, R19, 0x2, RZ, 0xfc, !PT ;  /* 0x0000000213137812 */ /* 0x000fc800078efcff */
[----:B------:R-:W-:-:S13]  /*8720*/  ISETP.NE.AND P0, PT, R19, 0x3, PT ;  /* 0x000000031300780c */ /* 0x000fda0003f05270 */
[----:B------:R-:W-:Y:S05]  /*8730*/  @!P0 BRA `(.L_x_181) ;  /* 0x0000000000048947 */ /* 0x000fea0003800000 */
[----:B------:R-:W-:Y:S01]  /*8740*/  BPT.TRAP 0x1 ;  /* 0x000000040000795c */ /* 0x000fe20000300000 */
.L_x_181:
[----:B------:R-:W0:Y:S01]  /*8750*/  S2R R3, SR_CgaCtaId ;  /* 0x0000000000037919 */ /* 0x000e220000008800 */
[----:B------:R-:W-:-:S04]  /*8760*/  MOV R2, 0x400 ;  /* 0x0000040000027802 */ /* 0x000fc80000000f00 */
[----:B0-----:R-:W-:Y:S02]  /*8770*/  LEA R3, R3, R2, 0x18 ;  /* 0x0000000203037211 */ /* 0x001fe400078ec0ff */
[----:B------:R-:W-:-:S03]  /*8780*/  SHF.L.U32 R2, R0, 0x1f, RZ ;  /* 0x0000001f00027819 */ /* 0x000fc600000006ff */
[----:B------:R-:W-:-:S04]  /*8790*/  VIADD R3, R3, 0x28 ;  /* 0x0000002803037836 */ /* 0x000fc80000000000 */
[C---:B------:R-:W-:Y:S02]  /*87a0*/  IMAD R7, R12.reuse, 0x8, R3 ;  /* 0x000000080c077824 */ /* 0x040fe400078e0203 */
[----:B------:R-:W-:Y:S02]  /*87b0*/  VIADD R12, R12, 0x1 ;  /* 0x000000010c0c7836 */ /* 0x000fe40000000000 */
[----:B------:R-:W0:Y:S03]  /*87c0*/  SYNCS.PHASECHK.TRANS64.TRYWAIT P0, [R7+URZ], R2 ;  /* 0x00000002070075a7 */ /* 0x000e26000800017f */
[----:B------:R-:W-:-:S04]  /*87d0*/  ISETP.NE.AND P1, PT, R12, 0x5, PT ;  /* 0x000000050c00780c */ /* 0x000fc80003f25270 */
[----:B------:R-:W-:Y:S02]  /*87e0*/  SEL R5, RZ, 0x1, P1 ;  /* 0x00000001ff057807 */ /* 0x000fe40000800000 */
[----:B------:R-:W-:Y:S02]  /*87f0*/  SEL R12, R12, RZ, P1 ;  /* 0x000000ff0c0c7207 */ /* 0x000fe40000800000 */
[----:B------:R-:W-:-:S03]  /*8800*/  LOP3.LUT R5, R0, R5, RZ, 0x3c, !PT ;  /* 0x0000000500057212 */ /* 0x000fc600078e3cff */
[----:B------:R-:W-:Y:S01]  /*8810*/  IMAD R9, R12, 0x8, R3 ;  /* 0x000000080c097824 */ /* 0x000fe200078e0203 */
[----:B------:R-:W-:Y:S01]  /*8820*/  SHF.L.U32 R4, R5, 0x1f, RZ ;  /* 0x0000001f05047819 */ /* 0x000fe200000006ff */
[----:B0-----:R-:W-:Y:S06]  /*8830*/  @!P0 BRA `(.L_x_182) ;  /* 0x0000000400008947 */ /* 0x001fec0003800000 */
.L_x_194:
[----:B------:R-:W1:Y:S01]  /*8840*/  SYNCS.PHASECHK.TRANS64.TRYWAIT P0, [R9+URZ], R4 ;  /* 0x00000004090075a7 */ /* 0x000e62000800017f */
[----:B------:R-:W-:-:S05]  /*8850*/  VIADD R0, R12, 0x1 ;  /* 0x000000010c007836 */ /* 0x000fca0000000000 */
[----:B------:R-:W-:-:S04]  /*8860*/  ISETP.NE.AND P1, PT, R0, 0x5, PT ;  /* 0x000000050000780c */ /* 0x000fc80003f25270 */
[----:B0-----:R-:W-:Y:S02]  /*8870*/  SEL R2, RZ, 0x1, P1 ;  /* 0x00000001ff027807 */ /* 0x001fe40000800000 */
[----:B------:R-:W-:Y:S02]  /*8880*/  SEL R0, R0, RZ, P1 ;  /* 0x000000ff00007207 */ /* 0x000fe40000800000 */
[----:B------:R-:W-:-:S03]  /*8890*/  LOP3.LUT R7, R5, R2, RZ, 0x3c, !PT ;  /* 0x0000000205077212 */ /* 0x000fc600078e3cff */
[----:B------:R-:W-:Y:S01]  /*88a0*/  IMAD R6, R0, 0x8, R3 ;  /* 0x0000000800067824 */ /* 0x000fe200078e0203 */
[----:B------:R-:W-:Y:S01]  /*88b0*/  SHF.L.U32 R5, R7, 0x1f, RZ ;  /* 0x0000001f07057819 */ /* 0x000fe200000006ff */
[----:B-1----:R-:W-:Y:S06]  /*88c0*/  @!P0 BRA `(.L_x_183) ;  /* 0x0000000000f08947 */ /* 0x002fec0003800000 */
.L_x_195:
[----:B------:R-:W1:Y:S01]  /*88d0*/  SYNCS.PHASECHK.TRANS64.TRYWAIT P0, [R6+URZ], R5 ;  /* 0x00000005060075a7 */ /* 0x000e62000800017f */
[----:B------:R-:W-:-:S05]  /*88e0*/  VIADD R0, R0, 0x1 ;  /* 0x0000000100007836 */ /* 0x000fca0000000000 */
[----:B------:R-:W-:-:S04]  /*88f0*/  ISETP.NE.AND P1, PT, R0, 0x5, PT ;  /* 0x000000050000780c */ /* 0x000fc80003f25270 */
[----:B------:R-:W-:Y:S02]  /*8900*/  SEL R2, RZ, 0x1, P1 ;  /* 0x00000001ff027807 */ /* 0x000fe40000800000 */
[----:B------:R-:W-:Y:S02]  /*8910*/  SEL R0, R0, RZ, P1 ;  /* 0x000000ff00007207 */ /* 0x000fe40000800000 */
[----:B------:R-:W-:-:S03]  /*8920*/  LOP3.LUT R7, R7, R2, RZ, 0x3c, !PT ;  /* 0x0000000207077212 */ /* 0x000fc600078e3cff */
[----:B0-----:R-:W-:Y:S01]  /*8930*/  IMAD R9, R0, 0x8, R3 ;  /* 0x0000000800097824 */ /* 0x001fe200078e0203 */
[----:B------:R-:W-:Y:S01]  /*8940*/  SHF.L.U32 R4, R7, 0x1f, RZ ;  /* 0x0000001f07047819 */ /* 0x000fe200000006ff */
[----:B-1----:R-:W-:Y:S06]  /*8950*/  @!P0 BRA `(.L_x_184) ;  /* 0x0000000000e08947 */ /* 0x002fec0003800000 */
.L_x_196:
[----:B------:R-:W1:Y:S01]  /*8960*/  SYNCS.PHASECHK.TRANS64.TRYWAIT P0, [R9+URZ], R4 ;  /* 0x00000004090075a7 */ /* 0x000e62000800017f */
[----:B------:R-:W-:-:S05]  /*8970*/  VIADD R0, R0, 0x1 ;  /* 0x0000000100007836 */ /* 0x000fca0000000000 */
[----:B------:R-:W-:-:S04]  /*8980*/  ISETP.NE.AND P1, PT, R0, 0x5, PT ;  /* 0x000000050000780c */ /* 0x000fc80003f25270 */
[----:B------:R-:W-:Y:S02]  /*8990*/  SEL R2, RZ, 0x1, P1 ;  /* 0x00000001ff027807 */ /* 0x000fe40000800000 */
[----:B------:R-:W-:Y:S02]  /*89a0*/  SEL R0, R0, RZ, P1 ;  /* 0x000000ff00007207 */ /* 0x000fe40000800000 */
[----:B------:R-:W-:Y:S01]  /*89b0*/  LOP3.LUT R2, R7, R2, RZ, 0x3c, !PT ;  /* 0x0000000207027212 */ /* 0x000fe200078e3cff */
[----:B-1----:R-:W-:Y:S06]  /*89c0*/  @!P0 BRA `(.L_x_185) ;  /* 0x0000000000d88947 */ /* 0x002fec0003800000 */
.L_x_197:
[----:B------:R-:W-:Y:S01]  /*89d0*/  IMAD R3, R0, 0x8, R3 ;  /* 0x0000000800037824 */ /* 0x000fe200078e0203 */
[----:B------:R-:W-:-:S07]  /*89e0*/  SHF.L.U32 R0, R2, 0x1f, RZ ;  /* 0x0000001f02007819 */ /* 0x000fce00000006ff */
.L_x_186:
[----:B--2---:R2:W3:Y:S02]  /*89f0*/  SYNCS.PHASECHK.TRANS64.TRYWAIT P0, [R3+URZ], R0 ;  /* 0x00000000030075a7 */ /* 0x0044e4000800017f */
[----:B---3--:R-:W-:Y:S05]  /*8a00*/  @!P0 NANOSLEEP.SYNCS 0x989680 ;  /* 0x009896800000895d */ /* 0x008fea0003900000 */
[----:B------:R-:W3:Y:S02]  /*8a10*/  @!P0 SYNCS.PHASECHK.TRANS64 P0, [R3+URZ], R0 ;  /* 0x00000000030085a7 */ /* 0x000ee4000800007f */
[----:B---3--:R-:W-:Y:S05]  /*8a20*/  @!P0 BRA `(.L_x_186) ;  /* 0xfffffffc00f08947 */ /* 0x008fea000383ffff */
.L_x_180:
[----:B------:R-:W-:Y:S05]  /*8a30*/  BSYNC B0 ;  /* 0x0000000000007941 */ /* 0x000fea0003800000 */
.L_x_179:
[----:B------:R-:W-:Y:S05]  /*8a40*/  EXIT ;  /* 0x000000000000794d */ /* 0x000fea0003800000 */
.L_x_21:
[----:B----4-:R4:W0:Y:S02]  /*8a50*/  SYNCS.PHASECHK.TRANS64.TRYWAIT P1, [R3+URZ], R0 ;  /* 0x00000000030075a7 */ /* 0x010824000802017f */
[----:B0-----:R-:W-:Y:S05]  /*8a60*/  @!P1 NANOSLEEP.SYNCS 0x989680 ;  /* 0x009896800000995d */ /* 0x001fea0003900000 */
[----:B------:R-:W0:Y:S02]  /*8a70*/  @!P1 SYNCS.PHASECHK.TRANS64 P1, [R3+URZ], R0 ;  /* 0x00000000030095a7 */ /* 0x000e24000802007f */
[----:B0-----:R-:W-:Y:S05]  /*8a80*/  @!P1 BRA `(.L_x_21) ;  /* 0xfffffffc00f09947 */ /* 0x001fea000383ffff */
[----:B------:R-:W-:Y:S05]  /*8a90*/  BRA `(.L_x_20) ;  /* 0xffffff8800a87947 */ /* 0x000fea000383ffff */
.L_x_26:
[----:B-1----:R1:W3:Y:S02]  /*8aa0*/  SYNCS.PHASECHK.TRANS64.TRYWAIT P1, [R5+URZ], R4 ;  /* 0x00000004050075a7 */ /* 0x0022e4000802017f */
[----:B---3--:R-:W-:Y:S05]  /*8ab0*/  @!P1 NANOSLEEP.SYNCS 0x989680 ;  /* 0x009896800000995d */ /* 0x008fea0003900000 */
[----:B------:R-:W3:Y:S02]  /*8ac0*/  @!P1 SYNCS.PHASECHK.TRANS64 P1, [R5+URZ], R4 ;  /* 0x00000004050095a7 */ /* 0x000ee4000802007f */
[----:B---3--:R-:W-:Y:S05]  /*8ad0*/  @!P1 BRA `(.L_x_26) ;  /* 0xfffffffc00f09947 */ /* 0x008fea000383ffff */
[----:B------:R-:W-:Y:S05]  /*8ae0*/  BRA `(.L_x_25) ;  /* 0xffffff8c00f87947 */ /* 0x000fea000383ffff */
.L_x_167:
[----:B------:R-:W-:Y:S01]  /*8af0*/  BSSY B1, `(.L_x_187) ;  /* 0x0000006000017945 */ /* 0x000fe20003800000 */
[----:B------:R-:W-:-:S07]  /*8b00*/  IMAD.MOV.U32 R15, RZ, RZ, -0x1 ;  /* 0xffffffffff0f7424 */ /* 0x000fce00078e00ff */
[----:B------:R-:W-:Y:S05]  /*8b10*/  WARPSYNC.COLLECTIVE R15, `(.L_x_188) ;  /* 0x000000000f0c7348 */ /* 0x000fea0003c00000 */
[----:B------:R-:W-:Y:S02]  /*8b20*/  ELECT P6, UR62, PT ;  /* 0x00000000003e782f */ /* 0x000fe400038c0000 */
[----:B------:R-:W-:Y:S01]  /*8b30*/  MOV R14, UR62 ;  /* 0x0000003e000e7c02 */ /* 0x000fe20008000f00 */
[----:B------:R-:W-:Y:S10]  /*8b40*/  ENDCOLLECTIVE ;  /* 0x000000000000791b */ /* 0x000ff40003800000 */
.L_x_188:
[----:B------:R-:W-:Y:S05]  /*8b50*/  BSYNC B1 ;  /* 0x0000000000017941 */ /* 0x000fea0003800000 */
.L_x_187:
[----:B------:R-:W-:Y:S05]  /*8b60*/  BRA `(.L_x_189) ;  /* 0xfffffff000147947 */ /* 0x000fea000383ffff */
.L_x_170:
[----:B0-----:R0:W1:Y:S02]  /*8b70*/  SYNCS.PHASECHK.TRANS64.TRYWAIT P0, [R14+URZ+0x28], R7 ;  /* 0x000028070e0075a7 */ /* 0x001064000800017f */
[----:B-1----:R-:W-:Y:S05]  /*8b80*/  @!P0 NANOSLEEP.SYNCS 0x989680 ;  /* 0x009896800000895d */ /* 0x002fea0003900000 */
[----:B------:R-:W1:Y:S02]  /*8b90*/  @!P0 SYNCS.PHASECHK.TRANS64 P0, [R14+URZ+0x28], R7 ;  /* 0x000028070e0085a7 */ /* 0x000e64000800007f */
[----:B-1----:R-:W-:Y:S05]  /*8ba0*/  @!P0 BRA `(.L_x_170) ;  /* 0xfffffffc00f08947 */ /* 0x002fea000383ffff */
[----:B------:R-:W-:Y:S05]  /*8bb0*/  BRA `(.L_x_190) ;  /* 0xfffffff000507947 */ /* 0x000fea000383ffff */
.L_x_178:
[----:B------:R-:W-:Y:S01]  /*8bc0*/  BSSY B0, `(.L_x_191) ;  /* 0x0000006000007945 */ /* 0x000fe20003800000 */
[----:B------:R-:W-:-:S07]  /*8bd0*/  IMAD.MOV.U32 R15, RZ, RZ, -0x1 ;  /* 0xffffffffff0f7424 */ /* 0x000fce00078e00ff */
[----:B------:R-:W-:Y:S05]  /*8be0*/  WARPSYNC.COLLECTIVE R15, `(.L_x_192) ;  /* 0x000000000f0c7348 */ /* 0x000fea0003c00000 */
[----:B------:R-:W-:Y:S02]  /*8bf0*/  ELECT P6, UR62, PT ;  /* 0x00000000003e782f */ /* 0x000fe400038c0000 */
[----:B------:R-:W-:Y:S01]  /*8c00*/  MOV R14, UR62 ;  /* 0x0000003e000e7c02 */ /* 0x000fe20008000f00 */
[----:B------:R-:W-:Y:S10]  /*8c10*/  ENDCOLLECTIVE ;  /* 0x000000000000791b */ /* 0x000ff40003800000 */
.L_x_192:
[----:B------:R-:W-:Y:S05]  /*8c20*/  BSYNC B0 ;  /* 0x0000000000007941 */ /* 0x000fea0003800000 */
.L_x_191:
[----:B------:R-:W-:Y:S05]  /*8c30*/  BRA `(.L_x_193) ;  /* 0xfffffff800ac7947 */ /* 0x000fea000383ffff */
.L_x_182:
[----:B0-----:R0:W1:Y:S02]  /*8c40*/  SYNCS.PHASECHK.TRANS64.TRYWAIT P0, [R7+URZ], R2 ;  /* 0x00000002070075a7 */ /* 0x001064000800017f */
[----:B-1----:R-:W-:Y:S05]  /*8c50*/  @!P0 NANOSLEEP.SYNCS 0x989680 ;  /* 0x009896800000895d */ /* 0x002fea0003900000 */
[----:B------:R-:W1:Y:S02]  /*8c60*/  @!P0 SYNCS.PHASECHK.TRANS64 P0, [R7+URZ], R2 ;  /* 0x00000002070085a7 */ /* 0x000e64000800007f */
[----:B-1----:R-:W-:Y:S05]  /*8c70*/  @!P0 BRA `(.L_x_182) ;  /* 0xfffffffc00f08947 */ /* 0x002fea000383ffff */
[----:B------:R-:W-:Y:S05]  /*8c80*/  BRA `(.L_x_194) ;  /* 0xfffffff800ec7947 */ /* 0x000fea000383ffff */
.L_x_183:
[----:B0-----:R0:W1:Y:S02]  /*8c90*/  SYNCS.PHASECHK.TRANS64.TRYWAIT P0, [R9+URZ], R4 ;  /* 0x00000004090075a7 */ /* 0x001064000800017f */
[----:B-1----:R-:W-:Y:S05]  /*8ca0*/  @!P0 NANOSLEEP.SYNCS 0x989680 ;  /* 0x009896800000895d */ /* 0x002fea0003900000 */
[----:B------:R-:W1:Y:S02]  /*8cb0*/  @!P0 SYNCS.PHASECHK.TRANS64 P0, [R9+URZ], R4 ;  /* 0x00000004090085a7 */ /* 0x000e64000800007f */
[----:B-1----:R-:W-:Y:S05]  /*8cc0*/  @!P0 BRA `(.L_x_183) ;  /* 0xfffffffc00f08947 */ /* 0x002fea000383ffff */
[----:B------:R-:W-:Y:S05]  /*8cd0*/  BRA `(.L_x_195) ;  /* 0xfffffff800fc7947 */ /* 0x000fea000383ffff */
.L_x_184:
[----:B0-----:R0:W1:Y:S02]  /*8ce0*/  SYNCS.PHASECHK.TRANS64.TRYWAIT P0, [R6+URZ], R5 ;  /* 0x00000005060075a7 */ /* 0x001064000800017f */
[----:B-1----:R-:W-:Y:S05]  /*8cf0*/  @!P0 NANOSLEEP.SYNCS 0x989680 ;  /* 0x009896800000895d */ /* 0x002fea0003900000 */
[----:B------:R-:W1:Y:S02]  /*8d00*/  @!P0 SYNCS.PHASECHK.TRANS64 P0, [R6+URZ], R5 ;  /* 0x00000005060085a7 */ /* 0x000e64000800007f */
[----:B-1----:R-:W-:Y:S05]  /*8d10*/  @!P0 BRA `(.L_x_184) ;  /* 0xfffffffc00f08947 */ /* 0x002fea000383ffff */
[----:B------:R-:W-:Y:S05]  /*8d20*/  BRA `(.L_x_196) ;  /* 0xfffffffc000c7947 */ /* 0x000fea000383ffff */
.L_x_185:
[----:B-1----:R1:W2:Y:S02]  /*8d30*/  SYNCS.PHASECHK.TRANS64.TRYWAIT P0, [R9+URZ], R4 ;  /* 0x00000004090075a7 */ /* 0x0022a4000800017f */
[----:B--2---:R-:W-:Y:S05]  /*8d40*/  @!P0 NANOSLEEP.SYNCS 0x989680 ;  /* 0x009896800000895d */ /* 0x004fea0003900000 */
[----:B------:R-:W2:Y:S02]  /*8d50*/  @!P0 SYNCS.PHASECHK.TRANS64 P0, [R9+URZ], R4 ;  /* 0x00000004090085a7 */ /* 0x000ea4000800007f */
[----:B--2---:R-:W-:Y:S05]  /*8d60*/  @!P0 BRA `(.L_x_185) ;  /* 0xfffffffc00f08947 */ /* 0x004fea000383ffff */
[----:B------:R-:W-:Y:S05]  /*8d70*/  BRA `(.L_x_197) ;  /* 0xfffffffc00147947 */ /* 0x000fea000383ffff */
.L_x_198:
[----:B------:R-:W-:-:S00]  /*8d80*/  BRA `(.L_x_198) ;  /* 0xfffffffc00fc7947 */ /* 0x000fc0000383ffff */
[----:B------:R-:W-:-:S00]  /*8d90*/  NOP ;  /* 0x0000000000007918 */ /* 0x000fc00000000000 */
        /* <DEDUP_REMOVED lines=14> */
.L_x_199:


//--------------------- .nv.global.init           --------------------------
	.section	.nv.global.init,"aw",@progbits
.nv.global.init:
	.type		$str$22,@object
	.size		$str$22,($str$23 - $str$22)
$str$22:
        /*0000*/ 	.byte	0x6b, 0x5f, 0x74, 0x69, 0x6c, 0x65, 0x5f, 0x63, 0x6f, 0x75, 0x6e, 0x74, 0x20, 0x3e, 0x3d, 0x20
        /*0010*/ 	.byte	0x31, 0x00
	.type		$str$23,@object
	.size		$str$23,(__unnamed_1 - $str$23)
$str$23:
        /*0012*/ 	.byte	0x2f, 0x74, 0x6d, 0x70, 0x2f, 0x63, 0x75, 0x74, 0x6c, 0x61, 0x73, 0x73, 0x5f, 0x73, 0x77, 0x65
        /*0022*/ 	.byte	0x65, 0x70, 0x5f, 0x73, 0x72, 0x63, 0x2f, 0x69, 0x6e, 0x63, 0x6c, 0x75, 0x64, 0x65, 0x2f, 0x63
        /*0032*/ 	.byte	0x75, 0x74, 0x6c, 0x61, 0x73, 0x73, 0x2f, 0x67, 0x65, 0x6d, 0x6d, 0x2f, 0x63, 0x6f, 0x6c, 0x6c
        /*0042*/ 	.byte	0x65, 0x63, 0x74, 0x69, 0x76, 0x65, 0x2f, 0x73, 0x6d, 0x39, 0x30, 0x5f, 0x6d, 0x6d, 0x61, 0x5f
        /*0052*/ 	.byte	0x74, 0x6d, 0x61, 0x5f, 0x67, 0x6d, 0x6d, 0x61, 0x5f, 0x73, 0x73, 0x5f, 0x77, 0x61, 0x72, 0x70
        /*0062*/ 	.byte	0x73, 0x70, 0x65, 0x63, 0x69, 0x61, 0x6c, 0x69, 0x7a, 0x65, 0x64, 0x2e, 0x68, 0x70, 0x70, 0x00
	.type		__unnamed_1,@object
	.size		__unnamed_1,(.L_0 - __unnamed_1)
__unnamed_1:
        /*0072*/ 	.byte	0x76, 0x6f, 0x69, 0x64, 0x20, 0x63, 0x75, 0x74, 0x6c, 0x61, 0x73, 0x73, 0x3a, 0x3a, 0x67, 0x65
        /* <DEDUP_REMOVED lines=178> */
        /*0ba2*/ 	.byte	0x00
.L_0:


//--------------------- .nv.shared._ZN7cutlass13device_kernelINS_4gemm6kernel13GemmUniversalIN4cute5tupleIJiiiiEEENS1_10collective13CollectiveMmaINS1_34MainloopSm90TmaGmmaWarpSpecializedILi5ENS5_IJNS4_1CILi2EEESB_NSA_ILi1EEEEEENS1_35KernelTmaWarpSpecializedCooperativeEEENS5_IJNSA_ILi256EEENSA_ILi64EEENSA_ILi32EEEEEENS_10tfloat32_tENS5_IJlSC_lEEESK_SL_NS4_8TiledMMAINS4_8MMA_AtomIJNS4_4SM904GMMA29MMA_64x64x8_F32TF32TF32_SS_TNILNSP_7ScaleInE1ELSR_1EEEEEENS4_6LayoutINS5_IJSB_SC_SC_EEENS5_IJSC_NSA_ILi0EEESW_EEEEENS5_IJNS4_10UnderscoreESZ_SZ_EEEEENS4_23SM90_TMA_LOAD_MULTICASTENS4_14ComposedLayoutINS4_7SwizzleILi3ELi4ELi3EEENS4_18smem_ptr_flag_bitsILi32EEENSU_INS5_IJNSA_ILi8EEESI_EEENS5_IJSI_SC_EEEEEEEvNS4_8identityES12_S1C_vS1D_EENS_8epilogue10collective6detail29Sm90TmaWarpSpecializedAdapterINS1G_15DefaultEpilogueISK_SL_SL_NS1F_6thread17LinearCombinationISK_Li1EffLNS1K_9ScaleType4KindE0ELNS_15FloatRoundStyleE2ESK_EENS1_15EpilogueDefaultEEEEEvvEEEEvNT_6ParamsE --------------------------
	.section	.nv.shared._ZN7cutlass13device_kernelINS_4gemm6kernel13GemmUniversalIN4cute5tupleIJiiiiEEENS1_10collective13CollectiveMmaINS1_34MainloopSm90TmaGmmaWarpSpecializedILi5ENS5_IJNS4_1CILi2EEESB_NSA_ILi1EEEEEENS1_35KernelTmaWarpSpecializedCooperativeEEENS5_IJNSA_ILi256EEENSA_ILi64EEENSA_ILi32EEEEEENS_10tfloat32_tENS5_IJlSC_lEEESK_SL_NS4_8TiledMMAINS4_8MMA_AtomIJNS4_4SM904GMMA29MMA_64x64x8_F32TF32TF32_SS_TNILNSP_7ScaleInE1ELSR_1EEEEEENS4_6LayoutINS5_IJSB_SC_SC_EEENS5_IJSC_NSA_ILi0EEESW_EEEEENS5_IJNS4_10UnderscoreESZ_SZ_EEEEENS4_23SM90_TMA_LOAD_MULTICASTENS4_14ComposedLayoutINS4_7SwizzleILi3ELi4ELi3EEENS4_18smem_ptr_flag_bitsILi32EEENSU_INS5_IJNSA_ILi8EEESI_EEENS5_IJSI_SC_EEEEEEEvNS4_8identityES12_S1C_vS1D_EENS_8epilogue10collective6detail29Sm90TmaWarpSpecializedAdapterINS1G_15DefaultEpilogueISK_SL_SL_NS1F_6thread17LinearCombinationISK_Li1EffLNS1K_9ScaleType4KindE0ELNS_15FloatRoundStyleE2ESK_EENS1_15EpilogueDefaultEEEEEvvEEEEvNT_6ParamsE,"aw",@nobits
	.sectionflags	@""
	.align	16
	.zero		1024


//--------------------- .nv.shared.reserved.0     --------------------------
	.section	.nv.shared.reserved.0,"aw",@nobits
	.weak		__nv_reservedSMEM_offset_0_alias
	.size		__nv_reservedSMEM_offset_0_alias, 0, 0
	.other		__nv_reservedSMEM_offset_0_alias,@"STO_CUDA_RESERVED_SHARED STV_DEFAULT"
__nv_reservedSMEM_offset_0_alias:
	.zero		0


//--------------------- .nv.global                --------------------------
	.section	.nv.global,"aw",@nobits
.nv.global:
	.type		_ZN40_INTERNAL_59a40179_4_k_cu_3029246c_244134cute1_E,@object
	.size		_ZN40_INTERNAL_59a40179_4_k_cu_3029246c_244134cute1_E,(_ZN40_INTERNAL_59a40179_4_k_cu_3029246c_244134cuda3std3__45__cpo6cbeginE - _ZN40_INTERNAL_59a40179_4_k_cu_3029246c_244134cute1_E)
_ZN40_INTERNAL_59a40179_4_k_cu_3029246c_244134cute1_E:
	.zero		1
	.type		_ZN40_INTERNAL_59a40179_4_k_cu_3029246c_244134cuda3std3__45__cpo6cbeginE,@object
	.size		_ZN40_INTERNAL_59a40179_4_k_cu_3029246c_244134cuda3std3__45__cpo6cbeginE,(_ZN40_INTERNAL_59a40179_4_k_cu_3029246c_244134cuda3std3__48in_placeE - _ZN40_INTERNAL_59a40179_4_k_cu_3029246c_244134cuda3std3__45__cpo6cbeginE)
_ZN40_INTERNAL_59a40179_4_k_cu_3029246c_244134cuda3std3__45__cpo6cbeginE:
	.zero		1
	.type		_ZN40_INTERNAL_59a40179_4_k_cu_3029246c_244134cuda3std3__48in_placeE,@object
	.size		_ZN40_INTERNAL_59a40179_4_k_cu_3029246c_244134cuda3std3__48in_placeE,(_ZN40_INTERNAL_59a40179_4_k_cu_3029246c_244134cuda3std6ranges3__45__cpo9iter_moveE - _ZN40_INTERNAL_59a40179_4_k_cu_3029246c_244134cuda3std3__48in_placeE)
_ZN40_INTERNAL_59a40179_4_k_cu_3029246c_244134cuda3std3__48in_placeE:
	.zero		1
	.type		_ZN40_INTERNAL_59a40179_4_k_cu_3029246c_244134cuda3std6ranges3__45__cpo9iter_moveE,@object
	.size		_ZN40_INTERNAL_59a40179_4_k_cu_3029246c_244134cuda3std6ranges3__45__cpo9iter_moveE,(_ZN40_INTERNAL_59a40179_4_k_cu_3029246c_244134cuda3std3__45__cpo5beginE - _ZN40_INTERNAL_59a40179_4_k_cu_3029246c_244134cuda3std6ranges3__45__cpo9iter_moveE)
_ZN40_INTERNAL_59a40179_4_k_cu_3029246c_244134cuda3std6ranges3__45__cpo9iter_moveE:
	.zero		1
	.type		_ZN40_INTERNAL_59a40179_4_k_cu_3029246c_244134cuda3std3__45__cpo5beginE,@object
	.size		_ZN40_INTERNAL_59a40179_4_k_cu_3029246c_244134cuda3std3__45__cpo5beginE,(_ZN40_INTERNAL_59a40179_4_k_cu_3029246c_244134cuda3std3__442_GLOBAL__N__59a40179_4_k_cu_3029246c_244136ignoreE - _ZN40_INTERNAL_59a40179_4_k_cu_3029246c_244134cuda3std3__45__cpo5beginE)
_ZN40_INTERNAL_59a40179_4_k_cu_3029246c_244134cuda3std3__45__cpo5beginE:
	.zero		1
	.type		_ZN40_INTERNAL_59a40179_4_k_cu_3029246c_244134cuda3std3__442_GLOBAL__N__59a40179_4_k_cu_3029246c_244136ignoreE,@object
	.size		_ZN40_INTERNAL_59a40179_4_k_cu_3029246c_244134cuda3std3__442_GLOBAL__N__59a40179_4_k_cu_3029246c_244136ignoreE,(_ZN40_INTERNAL_59a40179_4_k_cu_3029246c_244134cute7productE - _ZN40_INTERNAL_59a40179_4_k_cu_3029246c_244134cuda3std3__442_GLOBAL__N__59a40179_4_k_cu_3029246c_244136ignoreE)
_ZN40_INTERNAL_59a40179_4_k_cu_3029246c_244134cuda3std3__442_GLOBAL__N__59a40179_4_k_cu_3029246c_244136ignoreE:
	.zero		1
	.type		_ZN40_INTERNAL_59a40179_4_k_cu_3029246c_244134cute7productE,@object
	.size		_ZN40_INTERNAL_59a40179_4_k_cu_3029246c_244134cute7productE,(_ZN40_INTERNAL_59a40179_4_k_cu_3029246c_244134cuda3std3__45__cpo3endE - _ZN40_INTERNAL_59a40179_4_k_cu_3029246c_244134cute7productE)
_ZN40_INTERNAL_59a40179_4_k_cu_3029246c_244134cute7productE:
	.zero		1
	.type		_ZN40_INTERNAL_59a40179_4_k_cu_3029246c_244134cuda3std3__45__cpo3endE,@object
	.size		_ZN40_INTERNAL_59a40179_4_k_cu_3029246c_244134cuda3std3__45__cpo3endE,(_ZN40_INTERNAL_59a40179_4_k_cu_3029246c_244134cuda3std3__419piecewise_constructE - _ZN40_INTERNAL_59a40179_4_k_cu_3029246c_244134cuda3std3__45__cpo3endE)
_ZN40_INTERNAL_59a40179_4_k_cu_3029246c_244134cuda3std3__45__cpo3endE:
	.zero		1
	.type		_ZN40_INTERNAL_59a40179_4_k_cu_3029246c_244134cuda3std3__419piecewise_constructE,@object
	.size		_ZN40_INTERNAL_59a40179_4_k_cu_3029246c_244134cuda3std3__419piecewise_constructE,(_ZN40_INTERNAL_59a40179_4_k_cu_3029246c_244134cuda3std3__45__cpo4cendE - _ZN40_INTERNAL_59a40179_4_k_cu_3029246c_244134cuda3std3__419piecewise_constructE)
_ZN40_INTERNAL_59a40179_4_k_cu_3029246c_244134cuda3std3__419piecewise_constructE:
	.zero		1
	.type		_ZN40_INTERNAL_59a40179_4_k_cu_3029246c_244134cuda3std3__45__cpo4cendE,@object
	.size		_ZN40_INTERNAL_59a40179_4_k_cu_3029246c_244134cuda3std3__45__cpo4cendE,(_ZN40_INTERNAL_59a40179_4_k_cu_3029246c_244134cuda3std6ranges3__45__cpo4swapE - _ZN40_INTERNAL_59a40179_4_k_cu_3029246c_244134cuda3std3__45__cpo4cendE)
_ZN40_INTERNAL_59a40179_4_k_cu_3029246c_244134cuda3std3__45__cpo4cendE:
	.zero		1
	.type		_ZN40_INTERNAL_59a40179_4_k_cu_3029246c_244134cuda3std6ranges3__45__cpo4swapE,@object
	.size		_ZN40_INTERNAL_59a40179_4_k_cu_3029246c_244134cuda3std6ranges3__45__cpo4swapE,(.L_8 - _ZN40_INTERNAL_59a40179_4_k_cu_3029246c_244134cuda3std6ranges3__45__cpo4swapE)
_ZN40_INTERNAL_59a40179_4_k_cu_3029246c_244134cuda3std6ranges3__45__cpo4swapE:
	.zero		1
.L_8:


//--------------------- .nv.constant0._ZN7cutlass13device_kernelINS_4gemm6kernel13GemmUniversalIN4cute5tupleIJiiiiEEENS1_10collective13CollectiveMmaINS1_34MainloopSm90TmaGmmaWarpSpecializedILi5ENS5_IJNS4_1CILi2EEESB_NSA_ILi1EEEEEENS1_35KernelTmaWarpSpecializedCooperativeEEENS5_IJNSA_ILi256EEENSA_ILi64EEENSA_ILi32EEEEEENS_10tfloat32_tENS5_IJlSC_lEEESK_SL_NS4_8TiledMMAINS4_8MMA_AtomIJNS4_4SM904GMMA29MMA_64x64x8_F32TF32TF32_SS_TNILNSP_7ScaleInE1ELSR_1EEEEEENS4_6LayoutINS5_IJSB_SC_SC_EEENS5_IJSC_NSA_ILi0EEESW_EEEEENS5_IJNS4_10UnderscoreESZ_SZ_EEEEENS4_23SM90_TMA_LOAD_MULTICASTENS4_14ComposedLayoutINS4_7SwizzleILi3ELi4ELi3EEENS4_18smem_ptr_flag_bitsILi32EEENSU_INS5_IJNSA_ILi8EEESI_EEENS5_IJSI_SC_EEEEEEEvNS4_8identityES12_S1C_vS1D_EENS_8epilogue10collective6detail29Sm90TmaWarpSpecializedAdapterINS1G_15DefaultEpilogueISK_SL_SL_NS1F_6thread17LinearCombinationISK_Li1EffLNS1K_9ScaleType4KindE0ELNS_15FloatRoundStyleE2ESK_EENS1_15EpilogueDefaultEEEEEvvEEEEvNT_6ParamsE --------------------------
	.section	.nv.constant0._ZN7cutlass13device_kernelINS_4gemm6kernel13GemmUniversalIN4cute5tupleIJiiiiEEENS1_10collective13CollectiveMmaINS1_34MainloopSm90TmaGmmaWarpSpecializedILi5ENS5_IJNS4_1CILi2EEESB_NSA_ILi1EEEEEENS1_35KernelTmaWarpSpecializedCooperativeEEENS5_IJNSA_ILi256EEENSA_ILi64EEENSA_ILi32EEEEEENS_10tfloat32_tENS5_IJlSC_lEEESK_SL_NS4_8TiledMMAINS4_8MMA_AtomIJNS4_4SM904GMMA29MMA_64x64x8_F32TF32TF32_SS_TNILNSP_7ScaleInE1ELSR_1EEEEEENS4_6LayoutINS5_IJSB_SC_SC_EEENS5_IJSC_NSA_ILi0EEESW_EEEEENS5_IJNS4_10UnderscoreESZ_SZ_EEEEENS4_23SM90_TMA_LOAD_MULTICASTENS4_14ComposedLayoutINS4_7SwizzleILi3ELi4ELi3EEENS4_18smem_ptr_flag_bitsILi32EEENSU_INS5_IJNSA_ILi8EEESI_EEENS5_IJSI_SC_EEEEEEEvNS4_8identityES12_S1C_vS1D_EENS_8epilogue10collective6detail29Sm90TmaWarpSpecializedAdapterINS1G_15DefaultEpilogueISK_SL_SL_NS1F_6thread17LinearCombinationISK_Li1EffLNS1K_9ScaleType4KindE0ELNS_15FloatRoundStyleE2ESK_EENS1_15EpilogueDefaultEEEEEvvEEEEvNT_6ParamsE,"a",@progbits
	.sectionflags	@""
	.align	4
.nv.constant0._ZN7cutlass13device_kernelINS_4gemm6kernel13GemmUniversalIN4cute5tupleIJiiiiEEENS1_10collective13CollectiveMmaINS1_34MainloopSm90TmaGmmaWarpSpecializedILi5ENS5_IJNS4_1CILi2EEESB_NSA_ILi1EEEEEENS1_35KernelTmaWarpSpecializedCooperativeEEENS5_IJNSA_ILi256EEENSA_ILi64EEENSA_ILi32EEEEEENS_10tfloat32_tENS5_IJlSC_lEEESK_SL_NS4_8TiledMMAINS4_8MMA_AtomIJNS4_4SM904GMMA29MMA_64x64x8_F32TF32TF32_SS_TNILNSP_7ScaleInE1ELSR_1EEEEEENS4_6LayoutINS5_IJSB_SC_SC_EEENS5_IJSC_NSA_ILi0EEESW_EEEEENS5_IJNS4_10UnderscoreESZ_SZ_EEEEENS4_23SM90_TMA_LOAD_MULTICASTENS4_14ComposedLayoutINS4_7SwizzleILi3ELi4ELi3EEENS4_18smem_ptr_flag_bitsILi32EEENSU_INS5_IJNSA_ILi8EEESI_EEENS5_IJSI_SC_EEEEEEEvNS4_8identityES12_S1C_vS1D_EENS_8epilogue10collective6detail29Sm90TmaWarpSpecializedAdapterINS1G_15DefaultEpilogueISK_SL_SL_NS1F_6thread17LinearCombinationISK_Li1EffLNS1K_9ScaleType4KindE0ELNS_15FloatRoundStyleE2ESK_EENS1_15EpilogueDefaultEEEEEvvEEEEvNT_6ParamsE:
	.zero		1664


//--------------------- SYMBOLS --------------------------

	.type		.nv.reservedSmem.offset0,@object
	.size		.nv.reservedSmem.offset0,0x4
	.type		__assertfail,@function
